// auto-generated by cutlass_sweep.gemm — config: {"arch": "sm_90", "cluster_m": 1, "cluster_n": 8, "dtype": "e5m2", "dtype_b": "e5m2", "layout": "nt", "stages": 0, "tile_k": 64, "tile_m": 128, "tile_n": 64}
#include "cutlass/cutlass.h"
#include "cutlass/gemm/collective/collective_builder.hpp"
#include "cutlass/gemm/device/gemm_universal_adapter.h"
#include "cutlass/gemm/kernel/gemm_universal.hpp"
#include "cutlass/epilogue/collective/collective_builder.hpp"

using ElemA = cutlass::float_e5m2_t;
using ElemB = cutlass::float_e5m2_t;
using ElemCD = cutlass::float_e5m2_t;
using Acc  = float;
using TileShape    = cute::Shape<cute::_128, cute::_64, cute::_64>;
using ClusterShape = cute::Shape<cute::_1, cute::_8, cute::_1>;

using CollectiveEpilogue = typename cutlass::epilogue::collective::CollectiveBuilder<
    cutlass::arch::Sm90, cutlass::arch::OpClassTensorOp,
    TileShape, ClusterShape,
    cutlass::epilogue::collective::EpilogueTileAuto,
    Acc, Acc,
    ElemCD, cutlass::layout::RowMajor, 128 / cutlass::sizeof_bits<ElemCD>::value,
    ElemCD, cutlass::layout::RowMajor, 128 / cutlass::sizeof_bits<ElemCD>::value,
    cutlass::epilogue::collective::EpilogueScheduleAuto
  >::CollectiveOp;

using CollectiveMainloop = typename cutlass::gemm::collective::CollectiveBuilder<
    cutlass::arch::Sm90, cutlass::arch::OpClassTensorOp,
    ElemA, cutlass::layout::RowMajor, 128 / cutlass::sizeof_bits<ElemA>::value,
    ElemB, cutlass::layout::ColumnMajor, 128 / cutlass::sizeof_bits<ElemB>::value,
    Acc,
    TileShape, ClusterShape,
    cutlass::gemm::collective::StageCountAutoCarveout<static_cast<int>(sizeof(typename CollectiveEpilogue::SharedStorage))>,
    cutlass::gemm::collective::KernelScheduleAuto
  >::CollectiveOp;

using GemmKernel = cutlass::gemm::kernel::GemmUniversal<
    cute::Shape<int,int,int,int>,
    CollectiveMainloop,
    CollectiveEpilogue
>;
using Gemm = cutlass::gemm::device::GemmUniversalAdapter<GemmKernel>;

// Force the device kernel symbol into the cubin without needing a host main.
auto* _anchor = &cutlass::device_kernel<GemmKernel>;


// ===== COMPILED SASS (sm_90a) =====

	.target	sm_90a

	.elftype	@"ET_EXEC"


//--------------------- .note.nv.tkinfo           --------------------------
	.section	.note.nv.tkinfo,"",@"SHT_NOTE"
	.sectionflags	@"SHF_NOTE_NV_TKINFO"
	.tkinfo
        /*0018*/ 	.word	0x00000002
        /*0030*/ 	.string	""
        /*0030*/ 	.string	"ptxas"
        /*0030*/ 	.string	"Cuda compilation tools, release 13.0, V13.0.88"
        /*0030*/ 	.string	"Build cuda_13.0.r13.0/compiler.36424714_0"
        /*0030*/ 	.string	"-arch sm_90a -m 64 "



//--------------------- .note.nv.cuinfo           --------------------------
	.section	.note.nv.cuinfo,"",@"SHT_NOTE"
	.sectionflags	@"SHF_NOTE_NV_CUINFO"
        /*0018*/ 	.short	0x0002
        /*001a*/ 	.short	0x005a
        /*001c*/ 	.short	0x0082
	.zero		2


//--------------------- .nv.info                  --------------------------
	.section	.nv.info,"",@"SHT_CUDA_INFO"
	.align	4


	//----- nvinfo : EIATTR_REGCOUNT
	.align		4
        /*0000*/ 	.byte	0x04, 0x2f
        /*0002*/ 	.short	(.L_12 - .L_11)
	.align		4
.L_11:
        /*0004*/ 	.word	index@(_ZN7cutlass13device_kernelINS_4gemm6kernel13GemmUniversalIN4cute5tupleIJiiiiEEENS1_10collective13CollectiveMmaINS1_37MainloopSm90TmaGmmaWarpSpecializedFP8ILi18ENS5_IJNS4_1CILi1EEENSA_ILi8EEESB_EEENS1_35KernelTmaWarpSpecializedCooperativeEEENS5_IJNSA_ILi128EEENSA_ILi64EEESH_EEENS_12float_e5m2_tENS5_IJlSB_lEEESJ_SK_NS4_8TiledMMAINS4_8MMA_AtomIJNS4_4SM904GMMA30MMA_64x64x32_F32E5M2E5M2_SS_TNILNSO_7ScaleInE1ELSQ_1EEEEEENS4_6LayoutINS5_IJNSA_ILi2EEESB_SB_EEENS5_IJSB_NSA_ILi0EEESW_EEEEENS5_IJNS4_10UnderscoreESZ_SZ_EEEEENS4_23SM90_TMA_LOAD_MULTICASTENS4_14ComposedLayoutINS4_7SwizzleILi2ELi4ELi3EEENS4_18smem_ptr_flag_bitsILi8EEENST_INS5_IJSC_SH_EEENS5_IJSH_SB_EEEEEEEvNS4_8identityENS4_13SM90_TMA_LOADES1B_vS1C_EENS_8epilogue10collective6detail29Sm90TmaWarpSpecializedAdapterINS1G_15DefaultEpilogueISJ_SK_SK_NS1F_6thread17LinearCombinationISJ_Li1EffLNS1K_9ScaleType4KindE0ELNS_15FloatRoundStyleE2ESJ_EENS1_15EpilogueDefaultEEEEEvvEEEEvNT_6ParamsE)
        /*0008*/ 	.word	0x000000a8


	//----- nvinfo : EIATTR_FRAME_SIZE
	.align		4
.L_12:
        /*000c*/ 	.byte	0x04, 0x11
        /*000e*/ 	.short	(.L_14 - .L_13)
	.align		4
.L_13:
        /*0010*/ 	.word	index@(_ZN7cutlass13device_kernelINS_4gemm6kernel13GemmUniversalIN4cute5tupleIJiiiiEEENS1_10collective13CollectiveMmaINS1_37MainloopSm90TmaGmmaWarpSpecializedFP8ILi18ENS5_IJNS4_1CILi1EEENSA_ILi8EEESB_EEENS1_35KernelTmaWarpSpecializedCooperativeEEENS5_IJNSA_ILi128EEENSA_ILi64EEESH_EEENS_12float_e5m2_tENS5_IJlSB_lEEESJ_SK_NS4_8TiledMMAINS4_8MMA_AtomIJNS4_4SM904GMMA30MMA_64x64x32_F32E5M2E5M2_SS_TNILNSO_7ScaleInE1ELSQ_1EEEEEENS4_6LayoutINS5_IJNSA_ILi2EEESB_SB_EEENS5_IJSB_NSA_ILi0EEESW_EEEEENS5_IJNS4_10UnderscoreESZ_SZ_EEEEENS4_23SM90_TMA_LOAD_MULTICASTENS4_14ComposedLayoutINS4_7SwizzleILi2ELi4ELi3EEENS4_18smem_ptr_flag_bitsILi8EEENST_INS5_IJSC_SH_EEENS5_IJSH_SB_EEEEEEEvNS4_8identityENS4_13SM90_TMA_LOADES1B_vS1C_EENS_8epilogue10collective6detail29Sm90TmaWarpSpecializedAdapterINS1G_15DefaultEpilogueISJ_SK_SK_NS1F_6thread17LinearCombinationISJ_Li1EffLNS1K_9ScaleType4KindE0ELNS_15FloatRoundStyleE2ESJ_EENS1_15EpilogueDefaultEEEEEvvEEEEvNT_6ParamsE)
        /*0014*/ 	.word	0x00000000


	//----- nvinfo : EIATTR_MIN_STACK_SIZE
	.align		4
.L_14:
        /*0018*/ 	.byte	0x04, 0x12
        /*001a*/ 	.short	(.L_16 - .L_15)
	.align		4
.L_15:
        /*001c*/ 	.word	index@(_ZN7cutlass13device_kernelINS_4gemm6kernel13GemmUniversalIN4cute5tupleIJiiiiEEENS1_10collective13CollectiveMmaINS1_37MainloopSm90TmaGmmaWarpSpecializedFP8ILi18ENS5_IJNS4_1CILi1EEENSA_ILi8EEESB_EEENS1_35KernelTmaWarpSpecializedCooperativeEEENS5_IJNSA_ILi128EEENSA_ILi64EEESH_EEENS_12float_e5m2_tENS5_IJlSB_lEEESJ_SK_NS4_8TiledMMAINS4_8MMA_AtomIJNS4_4SM904GMMA30MMA_64x64x32_F32E5M2E5M2_SS_TNILNSO_7ScaleInE1ELSQ_1EEEEEENS4_6LayoutINS5_IJNSA_ILi2EEESB_SB_EEENS5_IJSB_NSA_ILi0EEESW_EEEEENS5_IJNS4_10UnderscoreESZ_SZ_EEEEENS4_23SM90_TMA_LOAD_MULTICASTENS4_14ComposedLayoutINS4_7SwizzleILi2ELi4ELi3EEENS4_18smem_ptr_flag_bitsILi8EEENST_INS5_IJSC_SH_EEENS5_IJSH_SB_EEEEEEEvNS4_8identityENS4_13SM90_TMA_LOADES1B_vS1C_EENS_8epilogue10collective6detail29Sm90TmaWarpSpecializedAdapterINS1G_15DefaultEpilogueISJ_SK_SK_NS1F_6thread17LinearCombinationISJ_Li1EffLNS1K_9ScaleType4KindE0ELNS_15FloatRoundStyleE2ESJ_EENS1_15EpilogueDefaultEEEEEvvEEEEvNT_6ParamsE)
        /*0020*/ 	.word	0x00000000
.L_16:


//--------------------- .nv.compat                --------------------------
	.section	.nv.compat,"",@"SHT_CUDA_COMPAT_INFO"
	.align	4
        /*0000*/ 	.byte	0x02, 0x09, 0x01, 0x00, 0x02, 0x02, 0x04, 0x00, 0x02, 0x05, 0x05, 0x00, 0x03, 0x07, 0x01, 0x01
        /*0010*/ 	.byte	0x02, 0x03, 0x01, 0x00, 0x02, 0x06, 0x01, 0x00, 0x04, 0x0b, 0x08, 0x00, 0x00, 0x00, 0x00, 0x00
        /*0020*/ 	.byte	0x00, 0x00, 0x00, 0x00


//--------------------- .nv.info._ZN7cutlass13device_kernelINS_4gemm6kernel13GemmUniversalIN4cute5tupleIJiiiiEEENS1_10collective13CollectiveMmaINS1_37MainloopSm90TmaGmmaWarpSpecializedFP8ILi18ENS5_IJNS4_1CILi1EEENSA_ILi8EEESB_EEENS1_35KernelTmaWarpSpecializedCooperativeEEENS5_IJNSA_ILi128EEENSA_ILi64EEESH_EEENS_12float_e5m2_tENS5_IJlSB_lEEESJ_SK_NS4_8TiledMMAINS4_8MMA_AtomIJNS4_4SM904GMMA30MMA_64x64x32_F32E5M2E5M2_SS_TNILNSO_7ScaleInE1ELSQ_1EEEEEENS4_6LayoutINS5_IJNSA_ILi2EEESB_SB_EEENS5_IJSB_NSA_ILi0EEESW_EEEEENS5_IJNS4_10UnderscoreESZ_SZ_EEEEENS4_23SM90_TMA_LOAD_MULTICASTENS4_14ComposedLayoutINS4_7SwizzleILi2ELi4ELi3EEENS4_18smem_ptr_flag_bitsILi8EEENST_INS5_IJSC_SH_EEENS5_IJSH_SB_EEEEEEEvNS4_8identityENS4_13SM90_TMA_LOADES1B_vS1C_EENS_8epilogue10collective6detail29Sm90TmaWarpSpecializedAdapterINS1G_15DefaultEpilogueISJ_SK_SK_NS1F_6thread17LinearCombinationISJ_Li1EffLNS1K_9ScaleType4KindE0ELNS_15FloatRoundStyleE2ESJ_EENS1_15EpilogueDefaultEEEEEvvEEEEvNT_6ParamsE --------------------------
	.section	.nv.info._ZN7cutlass13device_kernelINS_4gemm6kernel13GemmUniversalIN4cute5tupleIJiiiiEEENS1_10collective13CollectiveMmaINS1_37MainloopSm90TmaGmmaWarpSpecializedFP8ILi18ENS5_IJNS4_1CILi1EEENSA_ILi8EEESB_EEENS1_35KernelTmaWarpSpecializedCooperativeEEENS5_IJNSA_ILi128EEENSA_ILi64EEESH_EEENS_12float_e5m2_tENS5_IJlSB_lEEESJ_SK_NS4_8TiledMMAINS4_8MMA_AtomIJNS4_4SM904GMMA30MMA_64x64x32_F32E5M2E5M2_SS_TNILNSO_7ScaleInE1ELSQ_1EEEEEENS4_6LayoutINS5_IJNSA_ILi2EEESB_SB_EEENS5_IJSB_NSA_ILi0EEESW_EEEEENS5_IJNS4_10UnderscoreESZ_SZ_EEEEENS4_23SM90_TMA_LOAD_MULTICASTENS4_14ComposedLayoutINS4_7SwizzleILi2ELi4ELi3EEENS4_18smem_ptr_flag_bitsILi8EEENST_INS5_IJSC_SH_EEENS5_IJSH_SB_EEEEEEEvNS4_8identityENS4_13SM90_TMA_LOADES1B_vS1C_EENS_8epilogue10collective6detail29Sm90TmaWarpSpecializedAdapterINS1G_15DefaultEpilogueISJ_SK_SK_NS1F_6thread17LinearCombinationISJ_Li1EffLNS1K_9ScaleType4KindE0ELNS_15FloatRoundStyleE2ESJ_EENS1_15EpilogueDefaultEEEEEvvEEEEvNT_6ParamsE,"",@"SHT_CUDA_INFO"
	.sectionflags	@""
	.align	4


	//----- nvinfo : EIATTR_CUDA_API_VERSION
	.align		4
        /*0000*/ 	.byte	0x04, 0x37
        /*0002*/ 	.short	(.L_18 - .L_17)
.L_17:
        /*0004*/ 	.word	0x00000082


	//----- nvinfo : EIATTR_KPARAM_INFO
	.align		4
.L_18:
        /*0008*/ 	.byte	0x04, 0x17
        /*000a*/ 	.short	(.L_20 - .L_19)
.L_19:
        /*000c*/ 	.word	0x00000000
        /*0010*/ 	.short	0x0000
        /*0012*/ 	.short	0x0070
        /*0014*/ 	.byte	0x00, 0xf0, 0x01, 0x10


	//----- nvinfo : EIATTR_SPARSE_MMA_MASK
	.align		4
.L_20:
        /*0018*/ 	.byte	0x03, 0x50
        /*001a*/ 	.short	0x0000


	//----- nvinfo : EIATTR_MAXREG_COUNT
	.align		4
        /*001c*/ 	.byte	0x03, 0x1b
        /*001e*/ 	.short	0x00a8


	//----- nvinfo : EIATTR_NUM_BARRIERS
	.align		4
        /*0020*/ 	.byte	0x02, 0x4c
        /*0022*/ 	.byte	0x01
	.zero		1


	//----- nvinfo : EIATTR_MERCURY_ISA_VERSION
	.align		4
        /*0024*/ 	.byte	0x03, 0x5f
        /*0026*/ 	.short	0x0101


	//----- nvinfo : EIATTR_INT_WARP_WIDE_INSTR_OFFSETS
	.align		4
        /*0028*/ 	.byte	0x04, 0x31
        /*002a*/ 	.short	(.L_22 - .L_21)


	//   ....[0]....
.L_21:
        /*002c*/ 	.word	0x00000630


	//   ....[1]....
        /*0030*/ 	.word	0x00000650


	//   ....[2]....
        /*0034*/ 	.word	0x00000830


	//----- nvinfo : EIATTR_COOP_GROUP_MASK_REGIDS
	.align		4
.L_22:
        /*0038*/ 	.byte	0x04, 0x29
        /*003a*/ 	.short	(.L_24 - .L_23)


	//   ....[0]....
.L_23:
        /*003c*/ 	.word	0xffffffff


	//   ....[1]....
        /*0040*/ 	.word	0xffffffff


	//   ....[2]....
        /*0044*/ 	.word	0xffffffff


	//   ....[3]....
        /*0048*/ 	.word	0xffffffff


	//   ....[4]....
        /*004c*/ 	.word	0xffffffff


	//   ....[5]....
        /*0050*/ 	.word	0xffffffff


	//----- nvinfo : EIATTR_COOP_GROUP_INSTR_OFFSETS
	.align		4
.L_24:
        /*0054*/ 	.byte	0x04, 0x28
        /*0056*/ 	.short	(.L_26 - .L_25)


	//   ....[0]....
.L_25:
        /*0058*/ 	.word	0x00000060


	//   ....[1]....
        /*005c*/ 	.word	0x00000070


	//   ....[2]....
        /*0060*/ 	.word	0x00000130


	//   ....[3]....
        /*0064*/ 	.word	0x000004b0


	//   ....[4]....
        /*0068*/ 	.word	0x00000960


	//   ....[5]....
        /*006c*/ 	.word	0x000013d0


	//----- nvinfo : EIATTR_REG_RECONFIG
	.align		4
.L_26:
        /*0070*/ 	.byte	0x01, 0x54
	.zero		2


	//----- nvinfo : EIATTR_MBARRIER_INSTR_OFFSETS
	.align		4
        /*0074*/ 	.byte	0x04, 0x39
        /*0076*/ 	.short	(.L_28 - .L_27)


	//   ....[0]....
.L_27:
        /*0078*/ 	.word	0x00000250
        /*007c*/ 	.word	0x000000ff
        /*0080*/ 	.word	0x00000000
        /*0084*/ 	.short	0x0100
        /*0086*/ 	.byte	0x08
	.zero		1


	//   ....[1]....
        /*0088*/ 	.word	0x00000260
        /*008c*/ 	.word	0x000000ff
        /*0090*/ 	.word	0x00000090
        /*0094*/ 	.short	0x0100
        /*0096*/ 	.byte	0x08
	.zero		1


	//   ....[2]....
        /*0098*/ 	.word	0x00000270
        /*009c*/ 	.word	0x000000ff
        /*00a0*/ 	.word	0x00000008
        /*00a4*/ 	.short	0x0100
        /*00a6*/ 	.byte	0x08
	.zero		1


	//   ....[3]....
        /*00a8*/ 	.word	0x00000280
        /*00ac*/ 	.word	0x000000ff
        /*00b0*/ 	.word	0x00000098
        /*00b4*/ 	.short	0x0100
        /*00b6*/ 	.byte	0x08
	.zero		1


	//   ....[4]....
        /*00b8*/ 	.word	0x00000290
        /*00bc*/ 	.word	0x000000ff
        /*00c0*/ 	.word	0x00000010
        /*00c4*/ 	.short	0x0100
        /*00c6*/ 	.byte	0x08
	.zero		1


	//   ....[5]....
        /*00c8*/ 	.word	0x000002a0
        /*00cc*/ 	.word	0x000000ff
        /*00d0*/ 	.word	0x000000a0
        /*00d4*/ 	.short	0x0100
        /*00d6*/ 	.byte	0x08
	.zero		1


	//   ....[6]....
        /*00d8*/ 	.word	0x000002b0
        /*00dc*/ 	.word	0x000000ff
        /*00e0*/ 	.word	0x00000018
        /*00e4*/ 	.short	0x0100
        /*00e6*/ 	.byte	0x08
	.zero		1


	//   ....[7]....
        /*00e8*/ 	.word	0x000002c0
        /*00ec*/ 	.word	0x000000ff
        /*00f0*/ 	.word	0x000000a8
        /*00f4*/ 	.short	0x0100
        /*00f6*/ 	.byte	0x08
	.zero		1


	//   ....[8]....
        /*00f8*/ 	.word	0x000002d0
        /*00fc*/ 	.word	0x000000ff
        /*0100*/ 	.word	0x00000020
        /*0104*/ 	.short	0x0100
        /*0106*/ 	.byte	0x08
	.zero		1


	//   ....[9]....
        /*0108*/ 	.word	0x000002e0
        /*010c*/ 	.word	0x000000ff
        /*0110*/ 	.word	0x000000b0
        /*0114*/ 	.short	0x0100
        /*0116*/ 	.byte	0x08
	.zero		1


	//   ....[10]....
        /*0118*/ 	.word	0x000002f0
        /*011c*/ 	.word	0x000000ff
        /*0120*/ 	.word	0x00000028
        /*0124*/ 	.short	0x0100
        /*0126*/ 	.byte	0x08
	.zero		1


	//   ....[11]....
        /*0128*/ 	.word	0x00000300
        /*012c*/ 	.word	0x000000ff
        /*0130*/ 	.word	0x000000b8
        /*0134*/ 	.short	0x0100
        /*0136*/ 	.byte	0x08
	.zero		1


	//   ....[12]....
        /*0138*/ 	.word	0x00000310
        /*013c*/ 	.word	0x000000ff
        /*0140*/ 	.word	0x00000030
        /*0144*/ 	.short	0x0100
        /*0146*/ 	.byte	0x08
	.zero		1


	//   ....[13]....
        /*0148*/ 	.word	0x00000320
        /*014c*/ 	.word	0x000000ff
        /*0150*/ 	.word	0x000000c0
        /*0154*/ 	.short	0x0100
        /*0156*/ 	.byte	0x08
	.zero		1


	//   ....[14]....
        /*0158*/ 	.word	0x00000330
        /*015c*/ 	.word	0x000000ff
        /*0160*/ 	.word	0x00000038
        /*0164*/ 	.short	0x0100
        /*0166*/ 	.byte	0x08
	.zero		1


	//   ....[15]....
        /*0168*/ 	.word	0x00000340
        /*016c*/ 	.word	0x000000ff
        /*0170*/ 	.word	0x000000c8
        /*0174*/ 	.short	0x0100
        /*0176*/ 	.byte	0x08
	.zero		1


	//   ....[16]....
        /*0178*/ 	.word	0x00000350
        /*017c*/ 	.word	0x000000ff
        /*0180*/ 	.word	0x00000040
        /*0184*/ 	.short	0x0100
        /*0186*/ 	.byte	0x08
	.zero		1


	//   ....[17]....
        /*0188*/ 	.word	0x00000360
        /*018c*/ 	.word	0x000000ff
        /*0190*/ 	.word	0x000000d0
        /*0194*/ 	.short	0x0100
        /*0196*/ 	.byte	0x08
	.zero		1


	//   ....[18]....
        /*0198*/ 	.word	0x00000370
        /*019c*/ 	.word	0x000000ff
        /*01a0*/ 	.word	0x00000048
        /*01a4*/ 	.short	0x0100
        /*01a6*/ 	.byte	0x08
	.zero		1


	//   ....[19]....
        /*01a8*/ 	.word	0x00000380
        /*01ac*/ 	.word	0x000000ff
        /*01b0*/ 	.word	0x000000d8
        /*01b4*/ 	.short	0x0100
        /*01b6*/ 	.byte	0x08
	.zero		1


	//   ....[20]....
        /*01b8*/ 	.word	0x00000390
        /*01bc*/ 	.word	0x000000ff
        /*01c0*/ 	.word	0x00000050
        /*01c4*/ 	.short	0x0100
        /*01c6*/ 	.byte	0x08
	.zero		1


	//   ....[21]....
        /*01c8*/ 	.word	0x000003a0
        /*01cc*/ 	.word	0x000000ff
        /*01d0*/ 	.word	0x000000e0
        /*01d4*/ 	.short	0x0100
        /*01d6*/ 	.byte	0x08
	.zero		1


	//   ....[22]....
        /*01d8*/ 	.word	0x000003b0
        /*01dc*/ 	.word	0x000000ff
        /*01e0*/ 	.word	0x00000058
        /*01e4*/ 	.short	0x0100
        /*01e6*/ 	.byte	0x08
	.zero		1


	//   ....[23]....
        /*01e8*/ 	.word	0x000003c0
        /*01ec*/ 	.word	0x000000ff
        /*01f0*/ 	.word	0x000000e8
        /*01f4*/ 	.short	0x0100
        /*01f6*/ 	.byte	0x08
	.zero		1


	//   ....[24]....
        /*01f8*/ 	.word	0x000003d0
        /*01fc*/ 	.word	0x000000ff
        /*0200*/ 	.word	0x00000060
        /*0204*/ 	.short	0x0100
        /*0206*/ 	.byte	0x08
	.zero		1


	//   ....[25]....
        /*0208*/ 	.word	0x000003e0
        /*020c*/ 	.word	0x000000ff
        /*0210*/ 	.word	0x000000f0
        /*0214*/ 	.short	0x0100
        /*0216*/ 	.byte	0x08
	.zero		1


	//   ....[26]....
        /*0218*/ 	.word	0x000003f0
        /*021c*/ 	.word	0x000000ff
        /*0220*/ 	.word	0x00000068
        /*0224*/ 	.short	0x0100
        /*0226*/ 	.byte	0x08
	.zero		1


	//   ....[27]....
        /*0228*/ 	.word	0x00000400
        /*022c*/ 	.word	0x000000ff
        /*0230*/ 	.word	0x000000f8
        /*0234*/ 	.short	0x0100
        /*0236*/ 	.byte	0x08
	.zero		1


	//   ....[28]....
        /*0238*/ 	.word	0x00000410
        /*023c*/ 	.word	0x000000ff
        /*0240*/ 	.word	0x00000070
        /*0244*/ 	.short	0x0100
        /*0246*/ 	.byte	0x08
	.zero		1


	//   ....[29]....
        /*0248*/ 	.word	0x00000420
        /*024c*/ 	.word	0x000000ff
        /*0250*/ 	.word	0x00000100
        /*0254*/ 	.short	0x0100
        /*0256*/ 	.byte	0x08
	.zero		1


	//   ....[30]....
        /*0258*/ 	.word	0x00000430
        /*025c*/ 	.word	0x000000ff
        /*0260*/ 	.word	0x00000078
        /*0264*/ 	.short	0x0100
        /*0266*/ 	.byte	0x08
	.zero		1


	//   ....[31]....
        /*0268*/ 	.word	0x00000440
        /*026c*/ 	.word	0x000000ff
        /*0270*/ 	.word	0x00000108
        /*0274*/ 	.short	0x0100
        /*0276*/ 	.byte	0x08
	.zero		1


	//   ....[32]....
        /*0278*/ 	.word	0x00000450
        /*027c*/ 	.word	0x000000ff
        /*0280*/ 	.word	0x00000080
        /*0284*/ 	.short	0x0100
        /*0286*/ 	.byte	0x08
	.zero		1


	//   ....[33]....
        /*0288*/ 	.word	0x00000460
        /*028c*/ 	.word	0x000000ff
        /*0290*/ 	.word	0x00000110
        /*0294*/ 	.short	0x0100
        /*0296*/ 	.byte	0x08
	.zero		1


	//   ....[34]....
        /*0298*/ 	.word	0x00000470
        /*029c*/ 	.word	0x000000ff
        /*02a0*/ 	.word	0x00000088
        /*02a4*/ 	.short	0x0100
        /*02a6*/ 	.byte	0x08
	.zero		1


	//   ....[35]....
        /*02a8*/ 	.word	0x00000480
        /*02ac*/ 	.word	0x000000ff
        /*02b0*/ 	.word	0x00000118
        /*02b4*/ 	.short	0x0100
        /*02b6*/ 	.byte	0x08
	.zero		1


	//   ....[36]....
        /*02b8*/ 	.word	0x000008b0
        /*02bc*/ 	.word	0x000000ff
        /*02c0*/ 	.word	0x00000130
        /*02c4*/ 	.short	0x0100
        /*02c6*/ 	.byte	0x06
	.zero		1


	//   ....[37]....
        /*02c8*/ 	.word	0x00000910
        /*02cc*/ 	.word	0x000000ff
        /*02d0*/ 	.word	0x00000138
        /*02d4*/ 	.short	0x0100
        /*02d6*/ 	.byte	0x06
	.zero		1


	//   ....[38]....
        /*02d8*/ 	.word	0x00001700
        /*02dc*/ 	.word	0x000000ff
        /*02e0*/ 	.word	0x00000000
        /*02e4*/ 	.short	0x010a
        /*02e6*/ 	.byte	0x06
	.zero		1


	//   ....[39]....
        /*02e8*/ 	.word	0x00001740
        /*02ec*/ 	.word	0x000000ff
        /*02f0*/ 	.word	0x00000000
        /*02f4*/ 	.short	0x010a
        /*02f6*/ 	.byte	0x06
	.zero		1


	//   ....[40]....
        /*02f8*/ 	.word	0x00001d70
        /*02fc*/ 	.word	0x000000ff
        /*0300*/ 	.word	0x00000000
        /*0304*/ 	.short	0x010a
        /*0306*/ 	.byte	0x0c
	.zero		1


	//   ....[41]....
        /*0308*/ 	.word	0x00001db0
        /*030c*/ 	.word	0x000000ff
        /*0310*/ 	.word	0x00000000
        /*0314*/ 	.short	0x010a
        /*0316*/ 	.byte	0x0c
	.zero		1


	//   ....[42]....
        /*0318*/ 	.word	0x000021e0
        /*031c*/ 	.word	0x0000000d
        /*0320*/ 	.word	0x00000000
        /*0324*/ 	.short	0x0101
        /*0326*/ 	.byte	0x3f
	.zero		1


	//   ....[43]....
        /*0328*/ 	.word	0x00002660
        /*032c*/ 	.word	0x00000008
        /*0330*/ 	.word	0x00000000
        /*0334*/ 	.short	0x0101
        /*0336*/ 	.byte	0x3f
	.zero		1


	//   ....[44]....
        /*0338*/ 	.word	0x00005f10
        /*033c*/ 	.word	0x00000014
        /*0340*/ 	.word	0x00000090
        /*0344*/ 	.short	0x010a
        /*0346*/ 	.byte	0x3f
	.zero		1


	//   ....[45]....
        /*0348*/ 	.word	0x000062a0
        /*034c*/ 	.word	0x00000008
        /*0350*/ 	.word	0x00000138
        /*0354*/ 	.short	0x0101
        /*0356*/ 	.byte	0x3f
	.zero		1


	//   ....[46]....
        /*0358*/ 	.word	0x000069b0
        /*035c*/ 	.word	0x00000007
        /*0360*/ 	.word	0x00000000
        /*0364*/ 	.short	0x010a
        /*0366*/ 	.byte	0x3f
	.zero		1


	//   ....[47]....
        /*0368*/ 	.word	0x00006a30
        /*036c*/ 	.word	0x00000008
        /*0370*/ 	.word	0x00000000
        /*0374*/ 	.short	0x010a
        /*0376*/ 	.byte	0x3f
	.zero		1


	//   ....[48]....
        /*0378*/ 	.word	0x00006ac0
        /*037c*/ 	.word	0x00000009
        /*0380*/ 	.word	0x00000000
        /*0384*/ 	.short	0x010a
        /*0386*/ 	.byte	0x3f
	.zero		1


	//   ....[49]....
        /*0388*/ 	.word	0x00006b50
        /*038c*/ 	.word	0x00000008
        /*0390*/ 	.word	0x00000000
        /*0394*/ 	.short	0x010a
        /*0396*/ 	.byte	0x3f
	.zero		1


	//   ....[50]....
        /*0398*/ 	.word	0x00006be0
        /*039c*/ 	.word	0x00000009
        /*03a0*/ 	.word	0x00000000
        /*03a4*/ 	.short	0x010a
        /*03a6*/ 	.byte	0x3f
	.zero		1


	//   ....[51]....
        /*03a8*/ 	.word	0x00006c70
        /*03ac*/ 	.word	0x00000008
        /*03b0*/ 	.word	0x00000000
        /*03b4*/ 	.short	0x010a
        /*03b6*/ 	.byte	0x3f
	.zero		1


	//   ....[52]....
        /*03b8*/ 	.word	0x00006d00
        /*03bc*/ 	.word	0x00000009
        /*03c0*/ 	.word	0x00000000
        /*03c4*/ 	.short	0x010a
        /*03c6*/ 	.byte	0x3f
	.zero		1


	//   ....[53]....
        /*03c8*/ 	.word	0x00006d90
        /*03cc*/ 	.word	0x00000008
        /*03d0*/ 	.word	0x00000000
        /*03d4*/ 	.short	0x010a
        /*03d6*/ 	.byte	0x3f
	.zero		1


	//   ....[54]....
        /*03d8*/ 	.word	0x00006e20
        /*03dc*/ 	.word	0x00000009
        /*03e0*/ 	.word	0x00000000
        /*03e4*/ 	.short	0x010a
        /*03e6*/ 	.byte	0x3f
	.zero		1


	//   ....[55]....
        /*03e8*/ 	.word	0x00006eb0
        /*03ec*/ 	.word	0x00000008
        /*03f0*/ 	.word	0x00000000
        /*03f4*/ 	.short	0x010a
        /*03f6*/ 	.byte	0x3f
	.zero		1


	//   ....[56]....
        /*03f8*/ 	.word	0x00006f40
        /*03fc*/ 	.word	0x00000009
        /*0400*/ 	.word	0x00000000
        /*0404*/ 	.short	0x010a
        /*0406*/ 	.byte	0x3f
	.zero		1


	//   ....[57]....
        /*0408*/ 	.word	0x00006fd0
        /*040c*/ 	.word	0x00000008
        /*0410*/ 	.word	0x00000000
        /*0414*/ 	.short	0x010a
        /*0416*/ 	.byte	0x3f
	.zero		1


	//   ....[58]....
        /*0418*/ 	.word	0x00007060
        /*041c*/ 	.word	0x00000009
        /*0420*/ 	.word	0x00000000
        /*0424*/ 	.short	0x010a
        /*0426*/ 	.byte	0x3f
	.zero		1


	//   ....[59]....
        /*0428*/ 	.word	0x000070f0
        /*042c*/ 	.word	0x00000008
        /*0430*/ 	.word	0x00000000
        /*0434*/ 	.short	0x010a
        /*0436*/ 	.byte	0x3f
	.zero		1


	//   ....[60]....
        /*0438*/ 	.word	0x00007180
        /*043c*/ 	.word	0x00000009
        /*0440*/ 	.word	0x00000000
        /*0444*/ 	.short	0x010a
        /*0446*/ 	.byte	0x3f
	.zero		1


	//   ....[61]....
        /*0448*/ 	.word	0x00007210
        /*044c*/ 	.word	0x00000008
        /*0450*/ 	.word	0x00000000
        /*0454*/ 	.short	0x010a
        /*0456*/ 	.byte	0x3f
	.zero		1


	//   ....[62]....
        /*0458*/ 	.word	0x000072a0
        /*045c*/ 	.word	0x0000000b
        /*0460*/ 	.word	0x00000000
        /*0464*/ 	.short	0x010a
        /*0466*/ 	.byte	0x3f
	.zero		1


	//   ....[63]....
        /*0468*/ 	.word	0x00007330
        /*046c*/ 	.word	0x00000003
        /*0470*/ 	.word	0x00000000
        /*0474*/ 	.short	0x010a
        /*0476*/ 	.byte	0x3f
	.zero		1


	//   ....[64]....
        /*0478*/ 	.word	0x000073a0
        /*047c*/ 	.word	0x00000009
        /*0480*/ 	.word	0x00000000
        /*0484*/ 	.short	0x010a
        /*0486*/ 	.byte	0x3f
	.zero		1


	//   ....[65]....
        /*0488*/ 	.word	0x00007400
        /*048c*/ 	.word	0x0000000d
        /*0490*/ 	.word	0x00000000
        /*0494*/ 	.short	0x010a
        /*0496*/ 	.byte	0x3f
	.zero		1


	//   ....[66]....
        /*0498*/ 	.word	0x000074d0
        /*049c*/ 	.word	0x00000014
        /*04a0*/ 	.word	0x00000090
        /*04a4*/ 	.short	0x010a
        /*04a6*/ 	.byte	0x3f
	.zero		1


	//   ....[67]....
        /*04a8*/ 	.word	0x000075a0
        /*04ac*/ 	.word	0x00000007
        /*04b0*/ 	.word	0x00000000
        /*04b4*/ 	.short	0x010a
        /*04b6*/ 	.byte	0x3f
	.zero		1


	//   ....[68]....
        /*04b8*/ 	.word	0x000075f0
        /*04bc*/ 	.word	0x00000008
        /*04c0*/ 	.word	0x00000000
        /*04c4*/ 	.short	0x010a
        /*04c6*/ 	.byte	0x3f
	.zero		1


	//   ....[69]....
        /*04c8*/ 	.word	0x00007640
        /*04cc*/ 	.word	0x00000009
        /*04d0*/ 	.word	0x00000000
        /*04d4*/ 	.short	0x010a
        /*04d6*/ 	.byte	0x3f
	.zero		1


	//   ....[70]....
        /*04d8*/ 	.word	0x00007690
        /*04dc*/ 	.word	0x00000008
        /*04e0*/ 	.word	0x00000000
        /*04e4*/ 	.short	0x010a
        /*04e6*/ 	.byte	0x3f
	.zero		1


	//   ....[71]....
        /*04e8*/ 	.word	0x000076e0
        /*04ec*/ 	.word	0x00000009
        /*04f0*/ 	.word	0x00000000
        /*04f4*/ 	.short	0x010a
        /*04f6*/ 	.byte	0x3f
	.zero		1


	//   ....[72]....
        /*04f8*/ 	.word	0x00007730
        /*04fc*/ 	.word	0x00000008
        /*0500*/ 	.word	0x00000000
        /*0504*/ 	.short	0x010a
        /*0506*/ 	.byte	0x3f
	.zero		1


	//   ....[73]....
        /*0508*/ 	.word	0x00007780
        /*050c*/ 	.word	0x00000009
        /*0510*/ 	.word	0x00000000
        /*0514*/ 	.short	0x010a
        /*0516*/ 	.byte	0x3f
	.zero		1


	//   ....[74]....
        /*0518*/ 	.word	0x000077d0
        /*051c*/ 	.word	0x00000008
        /*0520*/ 	.word	0x00000000
        /*0524*/ 	.short	0x010a
        /*0526*/ 	.byte	0x3f
	.zero		1


	//   ....[75]....
        /*0528*/ 	.word	0x00007820
        /*052c*/ 	.word	0x00000009
        /*0530*/ 	.word	0x00000000
        /*0534*/ 	.short	0x010a
        /*0536*/ 	.byte	0x3f
	.zero		1


	//   ....[76]....
        /*0538*/ 	.word	0x00007870
        /*053c*/ 	.word	0x00000008
        /*0540*/ 	.word	0x00000000
        /*0544*/ 	.short	0x010a
        /*0546*/ 	.byte	0x3f
	.zero		1


	//   ....[77]....
        /*0548*/ 	.word	0x000078c0
        /*054c*/ 	.word	0x00000009
        /*0550*/ 	.word	0x00000000
        /*0554*/ 	.short	0x010a
        /*0556*/ 	.byte	0x3f
	.zero		1


	//   ....[78]....
        /*0558*/ 	.word	0x00007910
        /*055c*/ 	.word	0x00000008
        /*0560*/ 	.word	0x00000000
        /*0564*/ 	.short	0x010a
        /*0566*/ 	.byte	0x3f
	.zero		1


	//   ....[79]....
        /*0568*/ 	.word	0x00007960
        /*056c*/ 	.word	0x00000009
        /*0570*/ 	.word	0x00000000
        /*0574*/ 	.short	0x010a
        /*0576*/ 	.byte	0x3f
	.zero		1


	//   ....[80]....
        /*0578*/ 	.word	0x000079b0
        /*057c*/ 	.word	0x00000008
        /*0580*/ 	.word	0x00000000
        /*0584*/ 	.short	0x010a
        /*0586*/ 	.byte	0x3f
	.zero		1


	//   ....[81]....
        /*0588*/ 	.word	0x00007a00
        /*058c*/ 	.word	0x00000009
        /*0590*/ 	.word	0x00000000
        /*0594*/ 	.short	0x010a
        /*0596*/ 	.byte	0x3f
	.zero		1


	//   ....[82]....
        /*0598*/ 	.word	0x00007a50
        /*059c*/ 	.word	0x00000008
        /*05a0*/ 	.word	0x00000000
        /*05a4*/ 	.short	0x010a
        /*05a6*/ 	.byte	0x3f
	.zero		1


	//   ....[83]....
        /*05a8*/ 	.word	0x00007aa0
        /*05ac*/ 	.word	0x0000000b
        /*05b0*/ 	.word	0x00000000
        /*05b4*/ 	.short	0x010a
        /*05b6*/ 	.byte	0x3f
	.zero		1


	//----- nvinfo : EIATTR_NUM_MBARRIERS
	.align		4
.L_28:
        /*05b8*/ 	.byte	0x03, 0x38
        /*05ba*/ 	.short	0x0026


	//----- nvinfo : EIATTR_EXIT_INSTR_OFFSETS
	.align		4
        /*05bc*/ 	.byte	0x04, 0x1c
        /*05be*/ 	.short	(.L_30 - .L_29)


	//   ....[0]....
.L_29:
        /*05c0*/ 	.word	0x00000ac0


	//   ....[1]....
        /*05c4*/ 	.word	0x000012a0


	//   ....[2]....
        /*05c8*/ 	.word	0x00005630


	//   ....[3]....
        /*05cc*/ 	.word	0x00005b90


	//   ....[4]....
        /*05d0*/ 	.word	0x00007380


	//----- nvinfo : EIATTR_MAX_THREADS
	.align		4
.L_30:
        /*05d4*/ 	.byte	0x04, 0x05
        /*05d6*/ 	.short	(.L_32 - .L_31)
.L_31:
        /*05d8*/ 	.word	0x00000180
        /*05dc*/ 	.word	0x00000001
        /*05e0*/ 	.word	0x00000001


	//----- nvinfo : EIATTR_CRS_STACK_SIZE
	.align		4
.L_32:
        /*05e4*/ 	.byte	0x04, 0x1e
        /*05e6*/ 	.short	(.L_34 - .L_33)
.L_33:
        /*05e8*/ 	.word	0x00000000


	//----- nvinfo : EIATTR_CBANK_PARAM_SIZE
	.align		4
.L_34:
        /*05ec*/ 	.byte	0x03, 0x19
        /*05ee*/ 	.short	0x0470


	//----- nvinfo : EIATTR_PARAM_CBANK
	.align		4
        /*05f0*/ 	.byte	0x04, 0x0a
        /*05f2*/ 	.short	(.L_36 - .L_35)
	.align		4
.L_35:
        /*05f4*/ 	.word	index@(.nv.constant0._ZN7cutlass13device_kernelINS_4gemm6kernel13GemmUniversalIN4cute5tupleIJiiiiEEENS1_10collective13CollectiveMmaINS1_37MainloopSm90TmaGmmaWarpSpecializedFP8ILi18ENS5_IJNS4_1CILi1EEENSA_ILi8EEESB_EEENS1_35KernelTmaWarpSpecializedCooperativeEEENS5_IJNSA_ILi128EEENSA_ILi64EEESH_EEENS_12float_e5m2_tENS5_IJlSB_lEEESJ_SK_NS4_8TiledMMAINS4_8MMA_AtomIJNS4_4SM904GMMA30MMA_64x64x32_F32E5M2E5M2_SS_TNILNSO_7ScaleInE1ELSQ_1EEEEEENS4_6LayoutINS5_IJNSA_ILi2EEESB_SB_EEENS5_IJSB_NSA_ILi0EEESW_EEEEENS5_IJNS4_10UnderscoreESZ_SZ_EEEEENS4_23SM90_TMA_LOAD_MULTICASTENS4_14ComposedLayoutINS4_7SwizzleILi2ELi4ELi3EEENS4_18smem_ptr_flag_bitsILi8EEENST_INS5_IJSC_SH_EEENS5_IJSH_SB_EEEEEEEvNS4_8identityENS4_13SM90_TMA_LOADES1B_vS1C_EENS_8epilogue10collective6detail29Sm90TmaWarpSpecializedAdapterINS1G_15DefaultEpilogueISJ_SK_SK_NS1F_6thread17LinearCombinationISJ_Li1EffLNS1K_9ScaleType4KindE0ELNS_15FloatRoundStyleE2ESJ_EENS1_15EpilogueDefaultEEEEEvvEEEEvNT_6ParamsE)
        /*05f8*/ 	.short	0x0210
        /*05fa*/ 	.short	0x0470


	//----- nvinfo : EIATTR_SW_WAR
	.align		4
.L_36:
        /*05fc*/ 	.byte	0x04, 0x36
        /*05fe*/ 	.short	(.L_38 - .L_37)
.L_37:
        /*0600*/ 	.word	0x00000008
.L_38:


//--------------------- .nv.callgraph             --------------------------
	.section	.nv.callgraph,"",@"SHT_CUDA_CALLGRAPH"
	.align	4
	.sectionentsize	8
	.align		4
        /*0000*/ 	.word	0x00000000
	.align		4
        /*0004*/ 	.word	0xffffffff
	.align		4
        /*0008*/ 	.word	0x00000000
	.align		4
        /*000c*/ 	.word	0xfffffffe
	.align		4
        /*0010*/ 	.word	0x00000000
	.align		4
        /*0014*/ 	.word	0xfffffffd
	.align		4
        /*0018*/ 	.word	0x00000000
	.align		4
        /*001c*/ 	.word	0xfffffffc


//--------------------- .nv.constant4             --------------------------
	.section	.nv.constant4,"a",@progbits
	.align	8
	.align		8
.nv.constant4:
        /*0000*/ 	.dword	_ZN40_INTERNAL_e25c1b57_4_k_cu_91b7ab7d_293604cuda3std3__45__cpo5beginE
	.align		8
        /*0008*/ 	.dword	_ZN40_INTERNAL_e25c1b57_4_k_cu_91b7ab7d_293604cuda3std3__45__cpo3endE
	.align		8
        /*0010*/ 	.dword	_ZN40_INTERNAL_e25c1b57_4_k_cu_91b7ab7d_293604cuda3std3__45__cpo6cbeginE
	.align		8
        /*0018*/ 	.dword	_ZN40_INTERNAL_e25c1b57_4_k_cu_91b7ab7d_293604cuda3std3__45__cpo4cendE
	.align		8
        /*0020*/ 	.dword	_ZN40_INTERNAL_e25c1b57_4_k_cu_91b7ab7d_293604cuda3std3__442_GLOBAL__N__e25c1b57_4_k_cu_91b7ab7d_293606ignoreE
	.align		8
        /*0028*/ 	.dword	_ZN40_INTERNAL_e25c1b57_4_k_cu_91b7ab7d_293604cuda3std3__419piecewise_constructE
	.align		8
        /*0030*/ 	.dword	_ZN40_INTERNAL_e25c1b57_4_k_cu_91b7ab7d_293604cuda3std3__48in_placeE
	.align		8
        /*0038*/ 	.dword	_ZN40_INTERNAL_e25c1b57_4_k_cu_91b7ab7d_293604cuda3std6ranges3__45__cpo4swapE
	.align		8
        /*0040*/ 	.dword	_ZN40_INTERNAL_e25c1b57_4_k_cu_91b7ab7d_293604cuda3std6ranges3__45__cpo9iter_moveE
	.align		8
        /*0048*/ 	.dword	_ZN40_INTERNAL_e25c1b57_4_k_cu_91b7ab7d_293604cute7productE
	.align		8
        /*0050*/ 	.dword	_ZN40_INTERNAL_e25c1b57_4_k_cu_91b7ab7d_293604cute1_E


//--------------------- .text._ZN7cutlass13device_kernelINS_4gemm6kernel13GemmUniversalIN4cute5tupleIJiiiiEEENS1_10collective13CollectiveMmaINS1_37MainloopSm90TmaGmmaWarpSpecializedFP8ILi18ENS5_IJNS4_1CILi1EEENSA_ILi8EEESB_EEENS1_35KernelTmaWarpSpecializedCooperativeEEENS5_IJNSA_ILi128EEENSA_ILi64EEESH_EEENS_12float_e5m2_tENS5_IJlSB_lEEESJ_SK_NS4_8TiledMMAINS4_8MMA_AtomIJNS4_4SM904GMMA30MMA_64x64x32_F32E5M2E5M2_SS_TNILNSO_7ScaleInE1ELSQ_1EEEEEENS4_6LayoutINS5_IJNSA_ILi2EEESB_SB_EEENS5_IJSB_NSA_ILi0EEESW_EEEEENS5_IJNS4_10UnderscoreESZ_SZ_EEEEENS4_23SM90_TMA_LOAD_MULTICASTENS4_14ComposedLayoutINS4_7SwizzleILi2ELi4ELi3EEENS4_18smem_ptr_flag_bitsILi8EEENST_INS5_IJSC_SH_EEENS5_IJSH_SB_EEEEEEEvNS4_8identityENS4_13SM90_TMA_LOADES1B_vS1C_EENS_8epilogue10collective6detail29Sm90TmaWarpSpecializedAdapterINS1G_15DefaultEpilogueISJ_SK_SK_NS1F_6thread17LinearCombinationISJ_Li1EffLNS1K_9ScaleType4KindE0ELNS_15FloatRoundStyleE2ESJ_EENS1_15EpilogueDefaultEEEEEvvEEEEvNT_6ParamsE --------------------------
	.section	.text._ZN7cutlass13device_kernelINS_4gemm6kernel13GemmUniversalIN4cute5tupleIJiiiiEEENS1_10collective13CollectiveMmaINS1_37MainloopSm90TmaGmmaWarpSpecializedFP8ILi18ENS5_IJNS4_1CILi1EEENSA_ILi8EEESB_EEENS1_35KernelTmaWarpSpecializedCooperativeEEENS5_IJNSA_ILi128EEENSA_ILi64EEESH_EEENS_12float_e5m2_tENS5_IJlSB_lEEESJ_SK_NS4_8TiledMMAINS4_8MMA_AtomIJNS4_4SM904GMMA30MMA_64x64x32_F32E5M2E5M2_SS_TNILNSO_7ScaleInE1ELSQ_1EEEEEENS4_6LayoutINS5_IJNSA_ILi2EEESB_SB_EEENS5_IJSB_NSA_ILi0EEESW_EEEEENS5_IJNS4_10UnderscoreESZ_SZ_EEEEENS4_23SM90_TMA_LOAD_MULTICASTENS4_14ComposedLayoutINS4_7SwizzleILi2ELi4ELi3EEENS4_18smem_ptr_flag_bitsILi8EEENST_INS5_IJSC_SH_EEENS5_IJSH_SB_EEEEEEEvNS4_8identityENS4_13SM90_TMA_LOADES1B_vS1C_EENS_8epilogue10collective6detail29Sm90TmaWarpSpecializedAdapterINS1G_15DefaultEpilogueISJ_SK_SK_NS1F_6thread17LinearCombinationISJ_Li1EffLNS1K_9ScaleType4KindE0ELNS_15FloatRoundStyleE2ESJ_EENS1_15EpilogueDefaultEEEEEvvEEEEvNT_6ParamsE,"ax",@progbits
	.align	128
.text._ZN7cutlass13device_kernelINS_4gemm6kernel13GemmUniversalIN4cute5tupleIJiiiiEEENS1_10collective13CollectiveMmaINS1_37MainloopSm90TmaGmmaWarpSpecializedFP8ILi18ENS5_IJNS4_1CILi1EEENSA_ILi8EEESB_EEENS1_35KernelTmaWarpSpecializedCooperativeEEENS5_IJNSA_ILi128EEENSA_ILi64EEESH_EEENS_12float_e5m2_tENS5_IJlSB_lEEESJ_SK_NS4_8TiledMMAINS4_8MMA_AtomIJNS4_4SM904GMMA30MMA_64x64x32_F32E5M2E5M2_SS_TNILNSO_7ScaleInE1ELSQ_1EEEEEENS4_6LayoutINS5_IJNSA_ILi2EEESB_SB_EEENS5_IJSB_NSA_ILi0EEESW_EEEEENS5_IJNS4_10UnderscoreESZ_SZ_EEEEENS4_23SM90_TMA_LOAD_MULTICASTENS4_14ComposedLayoutINS4_7SwizzleILi2ELi4ELi3EEENS4_18smem_ptr_flag_bitsILi8EEENST_INS5_IJSC_SH_EEENS5_IJSH_SB_EEEEEEEvNS4_8identityENS4_13SM90_TMA_LOADES1B_vS1C_EENS_8epilogue10collective6detail29Sm90TmaWarpSpecializedAdapterINS1G_15DefaultEpilogueISJ_SK_SK_NS1F_6thread17LinearCombinationISJ_Li1EffLNS1K_9ScaleType4KindE0ELNS_15FloatRoundStyleE2ESJ_EENS1_15EpilogueDefaultEEEEEvvEEEEvNT_6ParamsE:
        .type           _ZN7cutlass13device_kernelINS_4gemm6kernel13GemmUniversalIN4cute5tupleIJiiiiEEENS1_10collective13CollectiveMmaINS1_37MainloopSm90TmaGmmaWarpSpecializedFP8ILi18ENS5_IJNS4_1CILi1EEENSA_ILi8EEESB_EEENS1_35KernelTmaWarpSpecializedCooperativeEEENS5_IJNSA_ILi128EEENSA_ILi64EEESH_EEENS_12float_e5m2_tENS5_IJlSB_lEEESJ_SK_NS4_8TiledMMAINS4_8MMA_AtomIJNS4_4SM904GMMA30MMA_64x64x32_F32E5M2E5M2_SS_TNILNSO_7ScaleInE1ELSQ_1EEEEEENS4_6LayoutINS5_IJNSA_ILi2EEESB_SB_EEENS5_IJSB_NSA_ILi0EEESW_EEEEENS5_IJNS4_10UnderscoreESZ_SZ_EEEEENS4_23SM90_TMA_LOAD_MULTICASTENS4_14ComposedLayoutINS4_7SwizzleILi2ELi4ELi3EEENS4_18smem_ptr_flag_bitsILi8EEENST_INS5_IJSC_SH_EEENS5_IJSH_SB_EEEEEEEvNS4_8identityENS4_13SM90_TMA_LOADES1B_vS1C_EENS_8epilogue10collective6detail29Sm90TmaWarpSpecializedAdapterINS1G_15DefaultEpilogueISJ_SK_SK_NS1F_6thread17LinearCombinationISJ_Li1EffLNS1K_9ScaleType4KindE0ELNS_15FloatRoundStyleE2ESJ_EENS1_15EpilogueDefaultEEEEEvvEEEEvNT_6ParamsE,@function
        .size           _ZN7cutlass13device_kernelINS_4gemm6kernel13GemmUniversalIN4cute5tupleIJiiiiEEENS1_10collective13CollectiveMmaINS1_37MainloopSm90TmaGmmaWarpSpecializedFP8ILi18ENS5_IJNS4_1CILi1EEENSA_ILi8EEESB_EEENS1_35KernelTmaWarpSpecializedCooperativeEEENS5_IJNSA_ILi128EEENSA_ILi64EEESH_EEENS_12float_e5m2_tENS5_IJlSB_lEEESJ_SK_NS4_8TiledMMAINS4_8MMA_AtomIJNS4_4SM904GMMA30MMA_64x64x32_F32E5M2E5M2_SS_TNILNSO_7ScaleInE1ELSQ_1EEEEEENS4_6LayoutINS5_IJNSA_ILi2EEESB_SB_EEENS5_IJSB_NSA_ILi0EEESW_EEEEENS5_IJNS4_10UnderscoreESZ_SZ_EEEEENS4_23SM90_TMA_LOAD_MULTICASTENS4_14ComposedLayoutINS4_7SwizzleILi2ELi4ELi3EEENS4_18smem_ptr_flag_bitsILi8EEENST_INS5_IJSC_SH_EEENS5_IJSH_SB_EEEEEEEvNS4_8identityENS4_13SM90_TMA_LOADES1B_vS1C_EENS_8epilogue10collective6detail29Sm90TmaWarpSpecializedAdapterINS1G_15DefaultEpilogueISJ_SK_SK_NS1F_6thread17LinearCombinationISJ_Li1EffLNS1K_9ScaleType4KindE0ELNS_15FloatRoundStyleE2ESJ_EENS1_15EpilogueDefaultEEEEEvvEEEEvNT_6ParamsE,(.L_x_171 - _ZN7cutlass13device_kernelINS_4gemm6kernel13GemmUniversalIN4cute5tupleIJiiiiEEENS1_10collective13CollectiveMmaINS1_37MainloopSm90TmaGmmaWarpSpecializedFP8ILi18ENS5_IJNS4_1CILi1EEENSA_ILi8EEESB_EEENS1_35KernelTmaWarpSpecializedCooperativeEEENS5_IJNSA_ILi128EEENSA_ILi64EEESH_EEENS_12float_e5m2_tENS5_IJlSB_lEEESJ_SK_NS4_8TiledMMAINS4_8MMA_AtomIJNS4_4SM904GMMA30MMA_64x64x32_F32E5M2E5M2_SS_TNILNSO_7ScaleInE1ELSQ_1EEEEEENS4_6LayoutINS5_IJNSA_ILi2EEESB_SB_EEENS5_IJSB_NSA_ILi0EEESW_EEEEENS5_IJNS4_10UnderscoreESZ_SZ_EEEEENS4_23SM90_TMA_LOAD_MULTICASTENS4_14ComposedLayoutINS4_7SwizzleILi2ELi4ELi3EEENS4_18smem_ptr_flag_bitsILi8EEENST_INS5_IJSC_SH_EEENS5_IJSH_SB_EEEEEEEvNS4_8identityENS4_13SM90_TMA_LOADES1B_vS1C_EENS_8epilogue10collective6detail29Sm90TmaWarpSpecializedAdapterINS1G_15DefaultEpilogueISJ_SK_SK_NS1F_6thread17LinearCombinationISJ_Li1EffLNS1K_9ScaleType4KindE0ELNS_15FloatRoundStyleE2ESJ_EENS1_15EpilogueDefaultEEEEEvvEEEEvNT_6ParamsE)
        .other          _ZN7cutlass13device_kernelINS_4gemm6kernel13GemmUniversalIN4cute5tupleIJiiiiEEENS1_10collective13CollectiveMmaINS1_37MainloopSm90TmaGmmaWarpSpecializedFP8ILi18ENS5_IJNS4_1CILi1EEENSA_ILi8EEESB_EEENS1_35KernelTmaWarpSpecializedCooperativeEEENS5_IJNSA_ILi128EEENSA_ILi64EEESH_EEENS_12float_e5m2_tENS5_IJlSB_lEEESJ_SK_NS4_8TiledMMAINS4_8MMA_AtomIJNS4_4SM904GMMA30MMA_64x64x32_F32E5M2E5M2_SS_TNILNSO_7ScaleInE1ELSQ_1EEEEEENS4_6LayoutINS5_IJNSA_ILi2EEESB_SB_EEENS5_IJSB_NSA_ILi0EEESW_EEEEENS5_IJNS4_10UnderscoreESZ_SZ_EEEEENS4_23SM90_TMA_LOAD_MULTICASTENS4_14ComposedLayoutINS4_7SwizzleILi2ELi4ELi3EEENS4_18smem_ptr_flag_bitsILi8EEENST_INS5_IJSC_SH_EEENS5_IJSH_SB_EEEEEEEvNS4_8identityENS4_13SM90_TMA_LOADES1B_vS1C_EENS_8epilogue10collective6detail29Sm90TmaWarpSpecializedAdapterINS1G_15DefaultEpilogueISJ_SK_SK_NS1F_6thread17LinearCombinationISJ_Li1EffLNS1K_9ScaleType4KindE0ELNS_15FloatRoundStyleE2ESJ_EENS1_15EpilogueDefaultEEEEEvvEEEEvNT_6ParamsE,@"STO_CUDA_ENTRY STV_DEFAULT"
_ZN7cutlass13device_kernelINS_4gemm6kernel13GemmUniversalIN4cute5tupleIJiiiiEEENS1_10collective13CollectiveMmaINS1_37MainloopSm90TmaGmmaWarpSpecializedFP8ILi18ENS5_IJNS4_1CILi1EEENSA_ILi8EEESB_EEENS1_35KernelTmaWarpSpecializedCooperativeEEENS5_IJNSA_ILi128EEENSA_ILi64EEESH_EEENS_12float_e5m2_tENS5_IJlSB_lEEESJ_SK_NS4_8TiledMMAINS4_8MMA_AtomIJNS4_4SM904GMMA30MMA_64x64x32_F32E5M2E5M2_SS_TNILNSO_7ScaleInE1ELSQ_1EEEEEENS4_6LayoutINS5_IJNSA_ILi2EEESB_SB_EEENS5_IJSB_NSA_ILi0EEESW_EEEEENS5_IJNS4_10UnderscoreESZ_SZ_EEEEENS4_23SM90_TMA_LOAD_MULTICASTENS4_14ComposedLayoutINS4_7SwizzleILi2ELi4ELi3EEENS4_18smem_ptr_flag_bitsILi8EEENST_INS5_IJSC_SH_EEENS5_IJSH_SB_EEEEEEEvNS4_8identityENS4_13SM90_TMA_LOADES1B_vS1C_EENS_8epilogue10collective6detail29Sm90TmaWarpSpecializedAdapterINS1G_15DefaultEpilogueISJ_SK_SK_NS1F_6thread17LinearCombinationISJ_Li1EffLNS1K_9ScaleType4KindE0ELNS_15FloatRoundStyleE2ESJ_EENS1_15EpilogueDefaultEEEEEvvEEEEvNT_6ParamsE:
[----:B------:R-:W-:Y:S01]  /*0000*/  LDC R1, c[0x0][0x28] ;  /* 0x00000a00ff017b82 */ /* 0x000fe20000000800 */
[----:B------:R-:W0:Y:S01]  /*0010*/  S2R R0, SR_TID.X ;  /* 0x0000000000007919 */ /* 0x000e220000002100 */
[----:B------:R-:W-:Y:S01]  /*0020*/  ELECT P0, URZ, PT ;  /* 0x00000000003f782f */ /* 0x000fe20003800000 */
[----:B------:R-:W-:Y:S01]  /*0030*/  BSSY B0, `(.L_x_0) ;  /* 0x000000f000007945 */ /* 0x000fe20003800000 */
[--C-:B0-----:R-:W-:Y:S02]  /*0040*/  SHF.R.U32.HI R2, RZ, 0x5, R0.reuse ;  /* 0x00000005ff027819 */ /* 0x101fe40000011600 */
[----:B------:R-:W-:-:S03]  /*0050*/  SHF.R.U32.HI R4, RZ, 0x7, R0 ;  /* 0x00000007ff047819 */ /* 0x000fc60000011600 */
[----:B------:R-:W0:Y:S04]  /*0060*/  SHFL.IDX PT, R3, R2, RZ, 0x1f ;  /* 0x00001fff02037589 */ /* 0x000e2800000e0000 */
[----:B------:R-:W1:Y:S01]  /*0070*/  SHFL.IDX PT, R4, R4, RZ, 0x1f ;  /* 0x00001fff04047589 */ /* 0x000e6200000e0000 */
[----:B0-----:R-:W-:-:S13]  /*0080*/  ISETP.NE.OR P0, PT, R3, RZ, !P0 ;  /* 0x000000ff0300720c */ /* 0x001fda0004705670 */
[----:B-1----:R-:W-:Y:S05]  /*0090*/  @P0 BRA `(.L_x_1) ;  /* 0x0000000000200947 */ /* 0x002fea0003800000 */
[----:B------:R-:W-:Y:S02]  /*00a0*/  ULDC.64 UR4, c[0x0][0x198] ;  /* 0x0000660000047ab9 */ /* 0x000fe40000000a00 */
[----:B------:R-:W-:Y:S02]  /*00b0*/  UIADD3 UR6, UP0, UR4, 0xf0, URZ ;  /* 0x000000f004067890 */ /* 0x000fe4000ff1e03f */
[----:B------:R-:W-:Y:S02]  /*00c0*/  UIADD3 UR4, UP1, UR4, 0x1f0, URZ ;  /* 0x000001f004047890 */ /* 0x000fe4000ff3e03f */
[----:B------:R-:W-:Y:S02]  /*00d0*/  UIADD3.X UR7, URZ, UR5, URZ, UP0, !UPT ;  /* 0x000000053f077290 */ /* 0x000fe400087fe43f */
[----:B------:R-:W-:-:S07]  /*00e0*/  UIADD3.X UR5, URZ, UR5, URZ, UP1, !UPT ;  /* 0x000000053f057290 */ /* 0x000fce0008ffe43f */
[----:B------:R0:W-:Y:S02]  /*00f0*/  UTMACCTL.PF [UR6] ;  /* 0x00000000060079b9 */ /* 0x0001e40008040000 */
[----:B------:R0:W-:Y:S02]  /*0100*/  UTMACCTL.PF [UR4] ;  /* 0x00000000040079b9 */ /* 0x0001e40008040000 */
[----:B0-----:R-:W-:Y:S01]  /*0110*/  NOP ;  /* 0x0000000000007918 */ /* 0x001fe20000000000 */
.L_x_1:
[----:B------:R-:W-:Y:S05]  /*0120*/  BSYNC B0 ;  /* 0x0000000000007941 */ /* 0x000fea0003800000 */
.L_x_0:
[----:B------:R-:W0:Y:S02]  /*0130*/  SHFL.IDX PT, R5, R2, RZ, 0x1f ;  /* 0x00001fff02057589 */ /* 0x000e2400000e0000 */
[----:B0-----:R-:W-:-:S13]  /*0140*/  ISETP.NE.AND P0, PT, R5, RZ, PT ;  /* 0x000000ff0500720c */ /* 0x001fda0003f05270 */
[----:B------:R-:W-:Y:S05]  /*0150*/  @P0 BRA `(.L_x_2) ;  /* 0x0000000000d40947 */ /* 0x000fea0003800000 */
[----:B------:R-:W-:Y:S01]  /*0160*/  ELECT P0, URZ, PT ;  /* 0x00000000003f782f */ /* 0x000fe20003800000 */
[----:B------:R-:W-:-:S12]  /*0170*/  BSSY B0, `(.L_x_2) ;  /* 0x0000033000007945 */ /* 0x000fd80003800000 */
[----:B------:R-:W-:Y:S05]  /*0180*/  @!P0 BRA `(.L_x_3) ;  /* 0x0000000000c48947 */ /* 0x000fea0003800000 */
[----:B------:R-:W0:Y:S01]  /*0190*/  S2UR UR8, SR_CgaCtaId ;  /* 0x00000000000879c3 */ /* 0x000e220000008800 */
[----:B------:R-:W-:Y:S01]  /*01a0*/  UMOV UR4, 0x400 ;  /* 0x0000040000047882 */ /* 0x000fe20000000000 */
[----:B------:R-:W-:Y:S01]  /*01b0*/  UMOV UR5, 0x1 ;  /* 0x0000000100057882 */ /* 0x000fe20000000000 */
[----:B------:R-:W-:Y:S02]  /*01c0*/  UMOV UR6, 0x10 ;  /* 0x0000001000067882 */ /* 0x000fe40000000000 */
[----:B------:R-:W-:-:S04]  /*01d0*/  UIADD3 UR6, -UR6, 0x100000, URZ ;  /* 0x0010000006067890 */ /* 0x000fc8000fffe13f */
[----:B------:R-:W-:Y:S02]  /*01e0*/  USHF.L.U32 UR7, UR6, 0xb, URZ ;  /* 0x0000000b06077899 */ /* 0x000fe4000800063f */
[----:B------:R-:W-:Y:S02]  /*01f0*/  USHF.L.U32 UR6, UR6, 0x1, URZ ;  /* 0x0000000106067899 */ /* 0x000fe4000800063f */
[----:B0-----:R-:W-:Y:S02]  /*0200*/  ULEA UR8, UR8, UR4, 0x18 ;  /* 0x0000000408087291 */ /* 0x001fe4000f8ec03f */
[----:B------:R-:W-:-:S04]  /*0210*/  UIADD3 UR4, -UR5, 0x100000, URZ ;  /* 0x0010000005047890 */ /* 0x000fc8000fffe13f */
[----:B------:R-:W-:Y:S02]  /*0220*/  USHF.L.U32 UR5, UR4, 0xb, URZ ;  /* 0x0000000b04057899 */ /* 0x000fe4000800063f */
[----:B------:R-:W-:Y:S01]  /*0230*/  USHF.L.U32 UR4, UR4, 0x1, URZ ;  /* 0x0000000104047899 */ /* 0x000fe2000800063f */
[----:B------:R-:W0:Y:S11]  /*0240*/  FENCE.VIEW.ASYNC.S ;  /* 0x00000000000073c6 */ /* 0x000e360000000000 */
[----:B0-----:R0:W1:Y:S01]  /*0250*/  SYNCS.EXCH.64 URZ, [UR8], UR4 ;  /* 0x00000004083f75b2 */ /* 0x0010620008000100 */
[----:B------:R0:W2:Y:S01]  /*0260*/  SYNCS.EXCH.64 URZ, [UR8+0x90], UR6 ;  /* 0x00009006083f75b2 */ /* 0x0000a20008000100 */
[----:B------:R0:W3:Y:S01]  /*0270*/  SYNCS.EXCH.64 URZ, [UR8+0x8], UR4 ;  /* 0x00000804083f75b2 */ /* 0x0000e20008000100 */
[----:B------:R0:W4:Y:S01]  /*0280*/  SYNCS.EXCH.64 URZ, [UR8+0x98], UR6 ;  /* 0x00009806083f75b2 */ /* 0x0001220008000100 */
[----:B------:R0:W0:Y:S01]  /*0290*/  SYNCS.EXCH.64 URZ, [UR8+0x10], UR4 ;  /* 0x00001004083f75b2 */ /* 0x0000220008000100 */
        /* <DEDUP_REMOVED lines=31> */
[----:B-1234-:R-:W-:Y:S01]  /*0490*/  NOP ;  /* 0x0000000000007918 */ /* 0x01efe20000000000 */
.L_x_3:
[----:B0-----:R-:W-:Y:S05]  /*04a0*/  BSYNC B0 ;  /* 0x0000000000007941 */ /* 0x001fea0003800000 */
.L_x_2:
[----:B------:R-:W0:Y:S01]  /*04b0*/  SHFL.IDX PT, R2, R2, RZ, 0x1f ;  /* 0x00001fff02027589 */ /* 0x000e2200000e0000 */
[----:B------:R-:W-:Y:S01]  /*04c0*/  SHF.R.S32.HI R7, RZ, 0x1f, R0 ;  /* 0x0000001fff077819 */ /* 0x000fe20000011400 */
[----:B------:R-:W1:Y:S01]  /*04d0*/  S2UR UR8, SR_CTAID.X ;  /* 0x00000000000879c3 */ /* 0x000e620000002500 */
[----:B------:R-:W-:Y:S01]  /*04e0*/  ELECT P0, URZ, PT ;  /* 0x00000000003f782f */ /* 0x000fe20003800000 */
[----:B------:R-:W2:Y:S01]  /*04f0*/  S2R R8, SR_CTAID.Y ;  /* 0x0000000000087919 */ /* 0x000ea20000002600 */
[----:B------:R-:W-:Y:S01]  /*0500*/  LEA.HI R7, R7, R0, RZ, 0x7 ;  /* 0x0000000007077211 */ /* 0x000fe200078f38ff */
[----:B------:R-:W-:Y:S01]  /*0510*/  ULDC UR4, c[0x0][0x154] ;  /* 0x0000550000047ab9 */ /* 0x000fe20000000800 */
[----:B------:R-:W-:Y:S01]  /*0520*/  NOP ;  /* 0x0000000000007918 */ /* 0x000fe20000000000 */
[----:B------:R-:W-:Y:S01]  /*0530*/  NOP ;  /* 0x0000000000007918 */ /* 0x000fe20000000000 */
[----:B------:R-:W-:Y:S01]  /*0540*/  LOP3.LUT R7, R7, 0xffffff80, RZ, 0xc0, !PT ;  /* 0xffffff8007077812 */ /* 0x000fe200078ec0ff */
[----:B------:R-:W3:Y:S04]  /*0550*/  LDC R14, c[0x0][0x140] ;  /* 0x00005000ff0e7b82 */ /* 0x000ee80000000800 */
[----:B------:R-:W-:-:S04]  /*0560*/  IMAD.IADD R7, R0, 0x1, -R7 ;  /* 0x0000000100077824 */ /* 0x000fc800078e0a07 */
[----:B------:R-:W4:Y:S01]  /*0570*/  LDC R19, c[0x0][0x148] ;  /* 0x00005200ff137b82 */ /* 0x000f220000000800 */
[----:B------:R-:W-:Y:S02]  /*0580*/  SHF.R.S32.HI R6, RZ, 0x1f, R7 ;  /* 0x0000001fff067819 */ /* 0x000fe40000011407 */
[----:B------:R-:W-:Y:S02]  /*0590*/  LOP3.LUT P2, RZ, R7, 0x7, RZ, 0xc0, !PT ;  /* 0x0000000707ff7812 */ /* 0x000fe4000784c0ff */
[----:B------:R-:W-:Y:S02]  /*05a0*/  LEA.HI R6, R6, R7, RZ, 0x3 ;  /* 0x0000000706067211 */ /* 0x000fe400078f18ff */
[----:B0-----:R-:W-:Y:S01]  /*05b0*/  ISETP.NE.OR P0, PT, R2, RZ, !P0 ;  /* 0x000000ff0200720c */ /* 0x001fe20004705670 */
[----:B------:R-:W0:Y:S01]  /*05c0*/  LDC R12, c[0x0][0x144] ;  /* 0x00005100ff0c7b82 */ /* 0x000e220000000800 */
[--C-:B------:R-:W-:Y:S02]  /*05d0*/  SHF.R.S32.HI R2, RZ, 0x3, R6.reuse ;  /* 0x00000003ff027819 */ /* 0x100fe40000011406 */
[----:B------:R-:W-:-:S02]  /*05e0*/  SHF.R.S32.HI R11, RZ, 0x1f, R6 ;  /* 0x0000001fff0b7819 */ /* 0x000fc40000011406 */
[----:B------:R-:W-:Y:S02]  /*05f0*/  SHF.R.S32.HI R6, RZ, 0x1f, R5 ;  /* 0x0000001fff067819 */ /* 0x000fe40000011405 */
[----:B------:R-:W-:Y:S02]  /*0600*/  LEA.HI R11, R11, R2, RZ, 0x2 ;  /* 0x000000020b0b7211 */ /* 0x000fe400078f10ff */
[----:B------:R-:W-:Y:S02]  /*0610*/  LEA.HI R6, R6, R5, RZ, 0x2 ;  /* 0x0000000506067211 */ /* 0x000fe400078f10ff */
[----:B--2---:R-:W-:Y:S01]  /*0620*/  I2FP.F32.U32 R10, R8 ;  /* 0x00000008000a7245 */ /* 0x004fe20000201000 */
[----:B------:R-:W-:Y:S01]  /*0630*/  VOTEU.ALL UP0, P0 ;  /* 0x00000000003f7886 */ /* 0x000fe20000000000 */
[----:B------:R-:W-:Y:S01]  /*0640*/  LOP3.LUT R6, R6, 0x3ffffffc, RZ, 0xc0, !PT ;  /* 0x3ffffffc06067812 */ /* 0x000fe200078ec0ff */
[----:B------:R-:W-:Y:S01]  /*0650*/  VOTEU.ALL UP1, P0 ;  /* 0x00000000003f7886 */ /* 0x000fe20000020000 */
[----:B------:R-:W-:Y:S01]  /*0660*/  LOP3.LUT R11, R11, 0xfffffffc, RZ, 0xc0, !PT ;  /* 0xfffffffc0b0b7812 */ /* 0x000fe200078ec0ff */
[----:B------:R-:W-:Y:S01]  /*0670*/  FMUL R13, R10, UR4 ;  /* 0x000000040a0d7c20 */ /* 0x000fe20008400000 */
[----:B------:R-:W2:Y:S01]  /*0680*/  @!UP0 S2UR UR7, SR_CgaCtaId ;  /* 0x00000000000789c3 */ /* 0x000ea20000008800 */
[----:B------:R-:W-:Y:S01]  /*0690*/  IMAD.IADD R6, R5, 0x1, -R6 ;  /* 0x0000000105067824 */ /* 0x000fe200078e0a06 */
[----:B-1----:R-:W-:Y:S01]  /*06a0*/  I2FP.F32.U32 R5, UR8 ;  /* 0x0000000800057c45 */ /* 0x002fe20008201000 */
[----:B------:R-:W-:Y:S01]  /*06b0*/  ULDC UR4, c[0x0][0x150] ;  /* 0x0000540000047ab9 */ /* 0x000fe20000000800 */
[----:B------:R-:W-:Y:S01]  /*06c0*/  IMAD.IADD R11, R2, 0x1, -R11 ;  /* 0x00000001020b7824 */ /* 0x000fe200078e0a0b */
[----:B------:R-:W-:Y:S01]  /*06d0*/  SHF.R.S32.HI R2, RZ, 0x1f, R3 ;  /* 0x0000001fff027819 */ /* 0x000fe20000011403 */
[----:B------:R-:W1:Y:S01]  /*06e0*/  F2I.U32.TRUNC.NTZ R13, R13 ;  /* 0x0000000d000d7305 */ /* 0x000e62000020f000 */
[----:B------:R-:W-:Y:S01]  /*06f0*/  FMUL R10, R5, UR4 ;  /* 0x00000004050a7c20 */ /* 0x000fe20008400000 */
[----:B------:R-:W-:Y:S01]  /*0700*/  IMAD R6, R6, 0x4, R11 ;  /* 0x0000000406067824 */ /* 0x000fe200078e020b */
[----:B------:R-:W-:Y:S01]  /*0710*/  LEA.HI R2, R2, R3, RZ, 0x2 ;  /* 0x0000000302027211 */ /* 0x000fe200078f10ff */
[----:B------:R-:W-:Y:S01]  /*0720*/  UMOV UR4, 0x20 ;  /* 0x0000002000047882 */ /* 0x000fe20000000000 */
[----:B------:R-:W-:Y:S01]  /*0730*/  @!UP0 UMOV UR6, 0x400 ;  /* 0x0000040000068882 */ /* 0x000fe20000000000 */
[----:B------:R-:W-:Y:S01]  /*0740*/  IMAD.SHL.U32 R5, R6, 0x4, RZ ;  /* 0x0000000406057824 */ /* 0x000fe200078e00ff */
[----:B------:R-:W-:Y:S01]  /*0750*/  LOP3.LUT R2, R2, 0xfffffffc, RZ, 0xc0, !PT ;  /* 0xfffffffc02027812 */ /* 0x000fe200078ec0ff */
[----:B------:R-:W5:Y:S01]  /*0760*/  F2I.U32.TRUNC.NTZ R10, R10 ;  /* 0x0000000a000a7305 */ /* 0x000f62000020f000 */
[----:B------:R-:W-:-:S04]  /*0770*/  @!UP0 UIADD3 UR4, -UR4, 0x100000, URZ ;  /* 0x0010000004048890 */ /* 0x000fc8000fffe13f */
[----:B------:R-:W-:Y:S02]  /*0780*/  @!UP0 USHF.L.U32 UR5, UR4, 0xb, URZ ;  /* 0x0000000b04058899 */ /* 0x000fe4000800063f */
[----:B------:R-:W-:Y:S01]  /*0790*/  @!UP0 USHF.L.U32 UR4, UR4, 0x1, URZ ;  /* 0x0000000104048899 */ /* 0x000fe2000800063f */
[----:B---3--:R-:W-:Y:S01]  /*07a0*/  ISETP.EQ.U32.AND P3, PT, R14, 0x1, PT ;  /* 0x000000010e00780c */ /* 0x008fe20003f62070 */
[----:B------:R-:W-:Y:S01]  /*07b0*/  VIADD R14, R4, 0xffffffff ;  /* 0xffffffff040e7836 */ /* 0x000fe20000000000 */
[----:B------:R-:W-:Y:S01]  /*07c0*/  LOP3.LUT R6, R6, 0xc, R5, 0x78, !PT ;  /* 0x0000000c06067812 */ /* 0x000fe200078e7805 */
[----:B------:R-:W-:Y:S02]  /*07d0*/  IMAD.IADD R3, R3, 0x1, -R2 ;  /* 0x0000000103037824 */ /* 0x000fe400078e0a02 */
[----:B-1----:R-:W-:Y:S01]  /*07e0*/  IMAD.MOV R20, RZ, RZ, -R13 ;  /* 0x000000ffff147224 */ /* 0x002fe200078e0a0d */
[----:B------:R-:W-:Y:S01]  /*07f0*/  ISETP.GE.U32.AND P5, PT, R14, 0x2, PT ;  /* 0x000000020e00780c */ /* 0x000fe20003fa6070 */
[----:B--2---:R-:W-:Y:S01]  /*0800*/  @!UP0 ULEA UR6, UR7, UR6, 0x18 ;  /* 0x0000000607068291 */ /* 0x004fe2000f8ec03f */
[----:B------:R-:W-:Y:S01]  /*0810*/  ISETP.NE.AND P1, PT, R3, 0x3, PT ;  /* 0x000000030300780c */ /* 0x000fe20003f25270 */
[----:B----4-:R-:W-:Y:S01]  /*0820*/  IMAD R5, R19, R20, R8 ;  /* 0x0000001413057224 */ /* 0x010fe200078e0208 */
[----:B------:R-:W-:Y:S01]  /*0830*/  VOTEU.ALL UP0, P0 ;  /* 0x00000000003f7886 */ /* 0x000fe20000000000 */
[----:B------:R-:W-:Y:S01]  /*0840*/  ISETP.LT.U32.AND P0, PT, R6, 0x8, !P2 ;  /* 0x000000080600780c */ /* 0x000fe20005701070 */
[----:B-----5:R-:W-:Y:S01]  /*0850*/  IMAD.MOV R7, RZ, RZ, -R10 ;  /* 0x000000ffff077224 */ /* 0x020fe200078e0a0a */
[----:B------:R-:W-:-:S02]  /*0860*/  ISETP.EQ.OR P1, PT, R3, RZ, !P1 ;  /* 0x000000ff0300720c */ /* 0x000fc40004f22670 */
[----:B------:R-:W-:Y:S01]  /*0870*/  ISETP.NE.AND P4, PT, R5, R6, PT ;  /* 0x000000060500720c */ /* 0x000fe20003f85270 */
[----:B0-----:R-:W-:Y:S01]  /*0880*/  IMAD R7, R12, R7, UR8 ;  /* 0x000000080c077e24 */ /* 0x001fe2000f8e0207 */
[C---:B------:R-:W-:Y:S01]  /*0890*/  ISETP.EQ.AND P1, PT, R4.reuse, RZ, P1 ;  /* 0x000000ff0400720c */ /* 0x040fe20000f22270 */
[----:B------:R-:W0:Y:S02]  /*08a0*/  FENCE.VIEW.ASYNC.S ;  /* 0x00000000000073c6 */ /* 0x000e240000000000 */
[----:B0-----:R0:W1:Y:S01]  /*08b0*/  @!UP0 SYNCS.EXCH.64 URZ, [UR6+0x130], UR4 ;  /* 0x00013004063f85b2 */ /* 0x0010620008000100 */
[----:B------:R-:W-:Y:S02]  /*08c0*/  ISETP.NE.AND P2, PT, R4, RZ, PT ;  /* 0x000000ff0400720c */ /* 0x000fe40003f45270 */
[----:B------:R-:W-:Y:S02]  /*08d0*/  ISETP.EQ.OR P4, PT, R7, RZ, !P4 ;  /* 0x000000ff0700720c */ /* 0x000fe40006782670 */
[----:B------:R-:W-:-:S02]  /*08e0*/  SEL R2, RZ, 0x1, !P1 ;  /* 0x00000001ff027807 */ /* 0x000fc40004800000 */
[----:B------:R-:W-:Y:S02]  /*08f0*/  PLOP3.LUT P0, PT, P0, P4, PT, 0x80, 0x0 ;  /* 0x000000000000781c */ /* 0x000fe40000709070 */
[----:B------:R-:W-:Y:S01]  /*0900*/  SEL R2, R2, 0x2, P5 ;  /* 0x0000000202027807 */ /* 0x000fe20002800000 */
[----:B------:R0:W2:Y:S01]  /*0910*/  @!UP1 SYNCS.EXCH.64 URZ, [UR6+0x138], UR4 ;  /* 0x00013804063f95b2 */ /* 0x0000a20008000100 */
[----:B------:R-:W-:Y:S01]  /*0920*/  NOP ;  /* 0x0000000000007918 */ /* 0x000fe20000000000 */
[----:B------:R-:W-:Y:S08]  /*0930*/  @!P3 BRA `(.L_x_4) ;  /* 0x000000000008b947 */ /* 0x000ff00003800000 */
[----:B-12---:R-:W-:Y:S01]  /*0940*/  UCGABAR_ARV ;  /* 0x00000000000079c7 */ /* 0x006fe20008000000 */
[----:B------:R-:W-:Y:S05]  /*0950*/  BRA `(.L_x_5) ;  /* 0x0000000000047947 */ /* 0x000fea0003800000 */
.L_x_4:
[----:B-12---:R-:W-:Y:S01]  /*0960*/  NOP ;  /* 0x0000000000007918 */ /* 0x006fe20000000000 */
.L_x_5:
[----:B------:R-:W1:Y:S01]  /*0970*/  LDC R4, c[0x0][0x65c] ;  /* 0x00019700ff047b82 */ /* 0x000e620000000800 */
[----:B------:R-:W-:Y:S01]  /*0980*/  IMAD.MOV.U32 R5, RZ, RZ, RZ ;  /* 0x000000ffff057224 */ /* 0x000fe200078e00ff */
[----:B-1----:R-:W-:Y:S01]  /*0990*/  ISETP.NE.AND P4, PT, R4, 0x1, PT ;  /* 0x000000010400780c */ /* 0x002fe20003f85270 */
[----:B------:R-:W-:-:S12]  /*09a0*/  IMAD.U32 R4, RZ, RZ, UR8 ;  /* 0x00000008ff047e24 */ /* 0x000fd8000f8e00ff */
[----:B------:R-:W1:Y:S01]  /*09b0*/  @P4 LDC R13, c[0x0][0x10] ;  /* 0x00000400ff0d4b82 */ /* 0x000e620000000800 */
[----:B------:R-:W-:Y:S02]  /*09c0*/  @P4 IMAD.MOV.U32 R9, RZ, RZ, RZ ;  /* 0x000000ffff094224 */ /* 0x000fe400078e00ff */
[----:B------:R-:W-:-:S05]  /*09d0*/  @P4 IMAD.MOV.U32 R15, RZ, RZ, RZ ;  /* 0x000000ffff0f4224 */ /* 0x000fca00078e00ff */
[----:B------:R-:W2:Y:S01]  /*09e0*/  @!P4 LDC R11, c[0x0][0xc] ;  /* 0x00000300ff0bcb82 */ /* 0x000ea20000000800 */
[----:B-1----:R-:W-:-:S04]  /*09f0*/  @P4 IMAD.WIDE.U32 R12, R13, UR8, R8 ;  /* 0x000000080d0c4c25 */ /* 0x002fc8000f8e0008 */
[----:B--2---:R-:W-:-:S04]  /*0a00*/  @!P4 IMAD.WIDE.U32 R10, R8, R11, R4 ;  /* 0x0000000b080ac225 */ /* 0x004fc800078e0004 */
[----:B------:R-:W-:Y:S02]  /*0a10*/  @P4 IMAD.MOV.U32 R4, RZ, RZ, R12 ;  /* 0x000000ffff044224 */ /* 0x000fe400078e000c */
[----:B------:R-:W-:Y:S02]  /*0a20*/  @P4 IMAD.IADD R5, R13, 0x1, R15 ;  /* 0x000000010d054824 */ /* 0x000fe400078e020f */
[----:B------:R-:W-:Y:S02]  /*0a30*/  @!P4 IMAD.MOV.U32 R4, RZ, RZ, R10 ;  /* 0x000000ffff04c224 */ /* 0x000fe400078e000a */
[----:B------:R-:W-:Y:S01]  /*0a40*/  @!P4 IMAD.MOV.U32 R5, RZ, RZ, R11 ;  /* 0x000000ffff05c224 */ /* 0x000fe200078e000b */
[----:B------:R-:W-:Y:S06]  /*0a50*/  @!P3 BRA `(.L_x_6) ;  /* 0x00000000000cb947 */ /* 0x000fec0003800000 */
[----:B------:R-:W-:Y:S01]  /*0a60*/  UCGABAR_WAIT ;  /* 0x0000000000007dc7 */ /* 0x000fe20008000000 */
[----:B------:R-:W-:Y:S01]  /*0a70*/  CCTL.IVALL ;  /* 0x00000000ff00798f */ /* 0x000fe20002000000 */
[----:B------:R-:W-:Y:S05]  /*0a80*/  BRA `(.L_x_7) ;  /* 0x0000000000047947 */ /* 0x000fea0003800000 */
.L_x_6:
[----:B------:R-:W-:Y:S06]  /*0a90*/  BAR.SYNC.DEFER_BLOCKING 0x0 ;  /* 0x0000000000007b1d */ /* 0x000fec0000010000 */
.L_x_7:
[----:B------:R-:W-:Y:S05]  /*0aa0*/  @!P2 BRA `(.L_x_8) ;  /* 0x0000004800e4a947 */ /* 0x000fea0003800000 */
[----:B------:R-:W-:-:S13]  /*0ab0*/  ISETP.GT.U32.AND P1, PT, R14, 0x1, PT ;  /* 0x000000010e00780c */ /* 0x000fda0003f24070 */
[----:B0-----:R-:W-:Y:S05]  /*0ac0*/  @P1 EXIT ;  /* 0x000000000000194d */ /* 0x001fea0003800000 */
[----:B------:R-:W-:Y:S01]  /*0ad0*/  ULDC.64 UR4, c[0x0][0x650] ;  /* 0x0001940000047ab9 */ /* 0x000fe20000000a00 */
[----:B------:R-:W-:Y:S01]  /*0ae0*/  PRMT R10, RZ, 0x7610, R10 ;  /* 0x00007610ff0a7816 */ /* 0x000fe2000000000a */
[----:B------:R-:W-:Y:S01]  /*0af0*/  IMAD.MOV.U32 R11, RZ, RZ, -0x1 ;  /* 0xffffffffff0b7424 */ /* 0x000fe200078e00ff */
[----:B------:R-:W-:Y:S01]  /*0b00*/  ISETP.GE.U32.AND P1, PT, R4, UR4, PT ;  /* 0x0000000404007c0c */ /* 0x000fe2000bf26070 */
[----:B------:R-:W-:Y:S02]  /*0b10*/  IMAD.MOV.U32 R12, RZ, RZ, -0x1 ;  /* 0xffffffffff0c7424 */ /* 0x000fe400078e00ff */
[----:B------:R-:W-:Y:S01]  /*0b20*/  IMAD.MOV.U32 R71, RZ, RZ, -0x1 ;  /* 0xffffffffff477424 */ /* 0x000fe200078e00ff */
[----:B------:R-:W-:-:S13]  /*0b30*/  ISETP.GE.U32.AND.EX P1, PT, R5, UR5, PT, P1 ;  /* 0x0000000505007c0c */ /* 0x000fda000bf26110 */
[----:B------:R-:W-:Y:S05]  /*0b40*/  @P1 BRA `(.L_x_9) ;  /* 0x0000000400241947 */ /* 0x000fea0003800000 */
[----:B------:R-:W0:Y:S01]  /*0b50*/  LDC.64 R22, c[0x0][0x628] ;  /* 0x00018a00ff167b82 */ /* 0x000e220000000a00 */
[----:B------:R-:W-:Y:S02]  /*0b60*/  IMAD.MOV.U32 R10, RZ, RZ, R4 ;  /* 0x000000ffff0a7224 */ /* 0x000fe400078e0004 */
[----:B------:R-:W-:-:S05]  /*0b70*/  IMAD.MOV.U32 R11, RZ, RZ, R5 ;  /* 0x000000ffff0b7224 */ /* 0x000fca00078e0005 */
[----:B------:R-:W1:Y:S08]  /*0b80*/  LDC R16, c[0x0][0x630] ;  /* 0x00018c00ff107b82 */ /* 0x000e700000000800 */
[----:B------:R-:W2:Y:S01]  /*0b90*/  LDC.64 R24, c[0x0][0x620] ;  /* 0x00018800ff187b82 */ /* 0x000ea20000000a00 */
[----:B0-----:R-:W-:-:S04]  /*0ba0*/  ISETP.NE.U32.AND P1, PT, R22, RZ, PT ;  /* 0x000000ff1600720c */ /* 0x001fc80003f25070 */
[----:B------:R-:W-:-:S13]  /*0bb0*/  ISETP.NE.AND.EX P1, PT, R23, RZ, PT, P1 ;  /* 0x000000ff1700720c */ /* 0x000fda0003f25310 */
[----:B-12---:R-:W-:Y:S05]  /*0bc0*/  @!P1 BRA `(.L_x_10) ;  /* 0x0000000000289947 */ /* 0x006fea0003800000 */
[----:B------:R-:W0:Y:S02]  /*0bd0*/  LDC R3, c[0x0][0x634] ;  /* 0x00018d00ff037b82 */ /* 0x000e240000000800 */
[----:B0-----:R-:W-:-:S05]  /*0be0*/  IADD3 R3, P1, R4, R3, RZ ;  /* 0x0000000304037210 */ /* 0x001fca0007f3e0ff */
[----:B------:R-:W-:-:S04]  /*0bf0*/  IMAD.X R17, RZ, RZ, R5, P1 ;  /* 0x000000ffff117224 */ /* 0x000fc800008e0605 */
[----:B------:R-:W-:-:S04]  /*0c00*/  IMAD.WIDE.U32 R10, R17, R22, RZ ;  /* 0x00000016110a7225 */ /* 0x000fc800078e00ff */
[----:B------:R-:W-:-:S04]  /*0c10*/  IMAD.WIDE.U32 R12, P1, R3, R23, R10 ;  /* 0x00000017030c7225 */ /* 0x000fc8000782000a */
[----:B------:R-:W-:-:S04]  /*0c20*/  IMAD.WIDE.U32 R10, R3, R22, RZ ;  /* 0x00000016030a7225 */ /* 0x000fc800078e00ff */
[----:B------:R-:W-:Y:S01]  /*0c30*/  IMAD.X R15, RZ, RZ, RZ, P1 ;  /* 0x000000ffff0f7224 */ /* 0x000fe200008e06ff */
[----:B------:R-:W-:Y:S01]  /*0c40*/  IADD3 RZ, P1, R11, R12, RZ ;  /* 0x0000000c0bff7210 */ /* 0x000fe20007f3e0ff */
[----:B------:R-:W-:-:S04]  /*0c50*/  IMAD.MOV.U32 R14, RZ, RZ, R13 ;  /* 0x000000ffff0e7224 */ /* 0x000fc800078e000d */
[----:B------:R-:W-:-:S08]  /*0c60*/  IMAD.WIDE.U32.X R10, R17, R23, R14, P1 ;  /* 0x00000017110a7225 */ /* 0x000fd000008e040e */
.L_x_10:
[----:B------:R-:W0:Y:S01]  /*0c70*/  LDC.64 R28, c[0x0][0x640] ;  /* 0x00019000ff1c7b82 */ /* 0x000e220000000a00 */
[--C-:B------:R-:W-:Y:S01]  /*0c80*/  SHF.R.U64 R71, R10, R16, R11.reuse ;  /* 0x000000100a477219 */ /* 0x100fe2000000120b */
[----:B------:R-:W-:Y:S01]  /*0c90*/  IMAD R20, R19, R20, R8 ;  /* 0x0000001413147224 */ /* 0x000fe200078e0208 */
[----:B------:R-:W-:Y:S01]  /*0ca0*/  SHF.R.U32.HI R3, RZ, R16, R11 ;  /* 0x00000010ff037219 */ /* 0x000fe2000001160b */
[----:B------:R-:W-:Y:S01]  /*0cb0*/  IMAD.MOV.U32 R19, RZ, RZ, 0x1 ;  /* 0x00000001ff137424 */ /* 0x000fe200078e00ff */
[----:B------:R-:W-:-:S03]  /*0cc0*/  IADD3 R9, P1, RZ, -R71, RZ ;  /* 0x80000047ff097210 */ /* 0x000fc60007f3e0ff */
[----:B------:R-:W1:Y:S02]  /*0cd0*/  LDC R14, c[0x0][0x618] ;  /* 0x00018600ff0e7b82 */ /* 0x000e640000000800 */
[----:B------:R-:W-:Y:S02]  /*0ce0*/  IMAD.X R3, RZ, RZ, ~R3, P1 ;  /* 0x000000ffff037224 */ /* 0x000fe400008e0e03 */
[----:B------:R-:W-:-:S04]  /*0cf0*/  IMAD.WIDE.U32 R10, R9, R24, R4 ;  /* 0x00000018090a7225 */ /* 0x000fc800078e0004 */
[----:B------:R-:W2:Y:S01]  /*0d00*/  LDC R18, c[0x0][0x608] ;  /* 0x00018200ff127b82 */ /* 0x000ea20000000800 */
[----:B------:R-:W-:Y:S02]  /*0d10*/  IMAD R12, R3, R24, RZ ;  /* 0x00000018030c7224 */ /* 0x000fe400078e02ff */
[----:B------:R-:W-:Y:S02]  /*0d20*/  IMAD.MOV.U32 R3, RZ, RZ, -0x1 ;  /* 0xffffffffff037424 */ /* 0x000fe400078e00ff */
[----:B------:R-:W-:-:S03]  /*0d30*/  IMAD R9, R9, R25, R12 ;  /* 0x0000001909097224 */ /* 0x000fc600078e020c */
[----:B------:R-:W3:Y:S01]  /*0d40*/  LDC R26, c[0x0][0x658] ;  /* 0x00019600ff1a7b82 */ /* 0x000ee20000000800 */
[----:B------:R-:W-:Y:S01]  /*0d50*/  IMAD.IADD R9, R11, 0x1, R9 ;  /* 0x000000010b097824 */ /* 0x000fe200078e0209 */
[----:B0-----:R-:W-:-:S04]  /*0d60*/  ISETP.NE.U32.AND P1, PT, R28, RZ, PT ;  /* 0x000000ff1c00720c */ /* 0x001fc80003f25070 */
[----:B------:R-:W-:Y:S02]  /*0d70*/  ISETP.NE.AND.EX P1, PT, R29, RZ, PT, P1 ;  /* 0x000000ff1d00720c */ /* 0x000fe40003f25310 */
[----:B------:R-:W0:Y:S01]  /*0d80*/  LDC R22, c[0x0][0x600] ;  /* 0x00018000ff167b82 */ /* 0x000e220000000800 */
[-CC-:B-1----:R-:W-:Y:S02]  /*0d90*/  SHF.R.U64 R16, R10, R14.reuse, R9.reuse ;  /* 0x0000000e0a107219 */ /* 0x182fe40000001209 */
[----:B------:R-:W-:-:S05]  /*0da0*/  SHF.R.U32.HI R9, RZ, R14, R9 ;  /* 0x0000000eff097219 */ /* 0x000fca0000011609 */
[----:B------:R-:W1:Y:S01]  /*0db0*/  LDC R17, c[0x0][0x648] ;  /* 0x00019200ff117b82 */ /* 0x000e620000000800 */
[-CC-:B--2---:R-:W-:Y:S02]  /*0dc0*/  SHF.R.U64 R25, R16, R18.reuse, R9.reuse ;  /* 0x0000001210197219 */ /* 0x184fe40000001209 */
[----:B------:R-:W-:-:S05]  /*0dd0*/  SHF.R.U32.HI R9, RZ, R18, R9 ;  /* 0x00000012ff097219 */ /* 0x000fca0000011609 */
[----:B------:R-:W2:Y:S01]  /*0de0*/  LDC R21, c[0x0][0x638] ;  /* 0x00018e00ff157b82 */ /* 0x000ea20000000800 */
[-CC-:B---3--:R-:W-:Y:S02]  /*0df0*/  SHF.R.U64 R18, R25, R26.reuse, R9.reuse ;  /* 0x0000001a19127219 */ /* 0x188fe40000001209 */
[-C--:B------:R-:W-:Y:S02]  /*0e00*/  SHF.L.U32 R3, R3, R26.reuse, RZ ;  /* 0x0000001a03037219 */ /* 0x080fe400000006ff */
[----:B------:R-:W-:Y:S01]  /*0e10*/  SHF.R.U32.HI R9, RZ, R26, R9 ;  /* 0x0000001aff097219 */ /* 0x000fe20000011609 */
[----:B------:R-:W-:Y:S01]  /*0e20*/  IMAD.MOV.U32 R8, RZ, RZ, R18 ;  /* 0x000000ffff087224 */ /* 0x000fe200078e0012 */
[----:B------:R-:W-:Y:S01]  /*0e30*/  LOP3.LUT R14, RZ, R3, RZ, 0x33, !PT ;  /* 0x00000003ff0e7212 */ /* 0x000fe200078e33ff */
[----:B------:R-:W3:Y:S01]  /*0e40*/  LDC R23, c[0x0][0x610] ;  /* 0x00018400ff177b82 */ /* 0x000ee20000000800 */
[----:B------:R-:W-:Y:S05]  /*0e50*/  @!P1 BRA `(.L_x_11) ;  /* 0x0000000000289947 */ /* 0x000fea0003800000 */
[----:B------:R-:W4:Y:S02]  /*0e60*/  LDC R3, c[0x0][0x64c] ;  /* 0x00019300ff037b82 */ /* 0x000f240000000800 */
[----:B----4-:R-:W-:-:S05]  /*0e70*/  IADD3 R3, P1, R18, R3, RZ ;  /* 0x0000000312037210 */ /* 0x010fca0007f3e0ff */
        /* <DEDUP_REMOVED lines=8> */
.L_x_11:
[----:B-1----:R-:W-:Y:S01]  /*0f00*/  SHF.R.U64 R8, R8, R17, R9 ;  /* 0x0000001108087219 */ /* 0x002fe20000001209 */
[----:B0-----:R-:W-:Y:S01]  /*0f10*/  VIADD R9, R22, 0xffffffff ;  /* 0xffffffff16097836 */ /* 0x001fe20000000000 */
[----:B------:R-:W-:Y:S02]  /*0f20*/  SHF.L.U32 R3, R19, R26, RZ ;  /* 0x0000001a13037219 */ /* 0x000fe400000006ff */
[----:B------:R-:W-:Y:S01]  /*0f30*/  LOP3.LUT R14, R25, R14, RZ, 0xc0, !PT ;  /* 0x0000000e190e7212 */ /* 0x000fe200078ec0ff */
[----:B------:R-:W-:Y:S01]  /*0f40*/  IMAD.MOV R10, RZ, RZ, -R8 ;  /* 0x000000ffff0a7224 */ /* 0x000fe200078e0a08 */
[----:B------:R-:W-:-:S03]  /*0f50*/  SEL R7, R7, R20, !P4 ;  /* 0x0000001407077207 */ /* 0x000fc60006000000 */
[----:B------:R-:W-:Y:S01]  /*0f60*/  IMAD R14, R3, R8, R14 ;  /* 0x00000008030e7224 */ /* 0x000fe200078e020e */
[----:B------:R-:W-:Y:S01]  /*0f70*/  LOP3.LUT R8, R16, R9, RZ, 0xc0, !PT ;  /* 0x0000000910087212 */ /* 0x000fe200078ec0ff */
[----:B--2---:R-:W-:Y:S02]  /*0f80*/  IMAD R3, R10, R21, R18 ;  /* 0x000000150a037224 */ /* 0x004fe400078e0212 */
[----:B---3--:R-:W-:Y:S02]  /*0f90*/  IMAD R7, R14, R23, R7 ;  /* 0x000000170e077224 */ /* 0x008fe400078e0207 */
[----:B------:R-:W-:Y:S02]  /*0fa0*/  IMAD R8, R3, R22, R8 ;  /* 0x0000001603087224 */ /* 0x000fe400078e0208 */
[----:B------:R-:W-:-:S03]  /*0fb0*/  IMAD.MOV.U32 R10, RZ, RZ, 0x1 ;  /* 0x00000001ff0a7424 */ /* 0x000fc600078e00ff */
[----:B------:R-:W-:Y:S02]  /*0fc0*/  SEL R12, R8, R7, !P4 ;  /* 0x00000007080c7207 */ /* 0x000fe40006000000 */
[----:B------:R-:W-:-:S07]  /*0fd0*/  SEL R11, R7, R8, !P4 ;  /* 0x00000008070b7207 */ /* 0x000fce0006000000 */
.L_x_9:
[----:B------:R-:W-:-:S08]  /*0fe0*/  NOP ;  /* 0x0000000000007918 */ /* 0x000fd00000000000 */
[----:B------:R-:W0:Y:S02]  /*0ff0*/  USETMAXREG.TRY_ALLOC.CTAPOOL UP0, 0xe8 ;  /* 0x000000e8000079c8 */ /* 0x000e240008000600 */
[----:B0-----:R-:W-:-:S13]  /*1000*/  PLOP3.LUT P1, PT, PT, PT, UP0, 0x80, 0x0 ;  /* 0x000000000000781c */ /* 0x001fda0003f2f008 */
[----:B------:R-:W-:Y:S05]  /*1010*/  @!P1 BRA `(.L_x_9) ;  /* 0xfffffffc00f09947 */ /* 0x000fea000383ffff */
[----:B------:R-:W-:Y:S01]  /*1020*/  ULDC.64 UR4, c[0x0][0x598] ;  /* 0x0001660000047ab9 */ /* 0x000fe20000000a00 */
[----:B------:R-:W-:Y:S01]  /*1030*/  ULDC.64 UR16, c[0x0][0x208] ;  /* 0x0000820000107ab9 */ /* 0x000fe20000000a00 */
[----:B------:R-:W-:-:S04]  /*1040*/  ISETP.NE.U32.AND P1, PT, RZ, UR4, PT ;  /* 0x00000004ff007c0c */ /* 0x000fc8000bf25070 */
[----:B------:R-:W-:-:S13]  /*1050*/  ISETP.NE.AND.EX P1, PT, RZ, UR5, PT, P1 ;  /* 0x00000005ff007c0c */ /* 0x000fda000bf25310 */
[----:B------:R-:W-:Y:S05]  /*1060*/  @!P1 BRA `(.L_x_12) ;  /* 0x00000000001c9947 */ /* 0x000fea0003800000 */
[----:B------:R-:W0:Y:S02]  /*1070*/  LDC.64 R8, c[0x0][0x598] ;  /* 0x00016600ff087b82 */ /* 0x000e240000000a00 */
[----:B0-----:R-:W2:Y:S02]  /*1080*/  LDG.E.64 R8, desc[UR16][R8.64] ;  /* 0x0000001008087981 */ /* 0x001ea4000c1e1b00 */
[----:B--2---:R-:W-:-:S04]  /*1090*/  ISETP.NE.U32.AND P1, PT, R8, RZ, PT ;  /* 0x000000ff0800720c */ /* 0x004fc80003f25070 */
[----:B------:R-:W-:-:S13]  /*10a0*/  ISETP.NE.AND.EX P1, PT, R9, RZ, PT, P1 ;  /* 0x000000ff0900720c */ /* 0x000fda0003f25310 */
[----:B------:R-:W-:Y:S05]  /*10b0*/  @!P1 BRA `(.L_x_12) ;  /* 0x0000000000089947 */ /* 0x000fea0003800000 */
[----:B------:R0:W5:Y:S01]  /*10c0*/  LD.E R3, desc[UR16][R8.64] ;  /* 0x0000001008037980 */ /* 0x000162000c101900 */
[----:B------:R-:W-:Y:S05]  /*10d0*/  BRA `(.L_x_13) ;  /* 0x0000000000207947 */ /* 0x000fea0003800000 */
.L_x_12:
[----:B------:R-:W-:Y:S02]  /*10e0*/  ULDC.64 UR4, c[0x0][0x588] ;  /* 0x0001620000047ab9 */ /* 0x000fe40000000a00 */
[----:B------:R-:W-:-:S04]  /*10f0*/  ISETP.NE.U32.AND P1, PT, RZ, UR4, PT ;  /* 0x00000004ff007c0c */ /* 0x000fc8000bf25070 */
[----:B------:R-:W-:-:S13]  /*1100*/  ISETP.NE.AND.EX P1, PT, RZ, UR5, PT, P1 ;  /* 0x00000005ff007c0c */ /* 0x000fda000bf25310 */
[----:B------:R-:W-:Y:S05]  /*1110*/  @!P1 BRA `(.L_x_14) ;  /* 0x00000000000c9947 */ /* 0x000fea0003800000 */
[----:B------:R-:W0:Y:S02]  /*1120*/  LDC.64 R8, c[0x0][0x588] ;  /* 0x00016200ff087b82 */ /* 0x000e240000000a00 */
[----:B0-----:R1:W5:Y:S01]  /*1130*/  LDG.E R3, desc[UR16][R8.64] ;  /* 0x0000001008037981 */ /* 0x001362000c1e1900 */
[----:B------:R-:W-:Y:S05]  /*1140*/  BRA `(.L_x_13) ;  /* 0x0000000000047947 */ /* 0x000fea0003800000 */
.L_x_14:
[----:B------:R-:W2:Y:S02]  /*1150*/  LDC R3, c[0x0][0x580] ;  /* 0x00016000ff037b82 */ /* 0x000ea40000000800 */
.L_x_13:
[----:B------:R-:W-:Y:S02]  /*1160*/  ULDC.64 UR4, c[0x0][0x5a0] ;  /* 0x0001680000047ab9 */ /* 0x000fe40000000a00 */
[----:B------:R-:W-:-:S04]  /*1170*/  ISETP.NE.U32.AND P1, PT, RZ, UR4, PT ;  /* 0x00000004ff007c0c */ /* 0x000fc8000bf25070 */
[----:B------:R-:W-:-:S13]  /*1180*/  ISETP.NE.AND.EX P1, PT, RZ, UR5, PT, P1 ;  /* 0x00000005ff007c0c */ /* 0x000fda000bf25310 */
[----:B------:R-:W-:Y:S05]  /*1190*/  @!P1 BRA `(.L_x_15) ;  /* 0x00000000001c9947 */ /* 0x000fea0003800000 */
[----:B01----:R-:W0:Y:S02]  /*11a0*/  LDC.64 R8, c[0x0][0x5a0] ;  /* 0x00016800ff087b82 */ /* 0x003e240000000a00 */
[----:B0-----:R-:W3:Y:S02]  /*11b0*/  LDG.E.64 R8, desc[UR16][R8.64] ;  /* 0x0000001008087981 */ /* 0x001ee4000c1e1b00 */
[----:B---3--:R-:W-:-:S04]  /*11c0*/  ISETP.NE.U32.AND P1, PT, R8, RZ, PT ;  /* 0x000000ff0800720c */ /* 0x008fc80003f25070 */
[----:B------:R-:W-:-:S13]  /*11d0*/  ISETP.NE.AND.EX P1, PT, R9, RZ, PT, P1 ;  /* 0x000000ff0900720c */ /* 0x000fda0003f25310 */
[----:B------:R-:W-:Y:S05]  /*11e0*/  @!P1 BRA `(.L_x_15) ;  /* 0x0000000000089947 */ /* 0x000fea0003800000 */
[----:B------:R0:W5:Y:S01]  /*11f0*/  LD.E R7, desc[UR16][R8.64] ;  /* 0x0000001008077980 */ /* 0x000162000c101900 */
[----:B------:R-:W-:Y:S05]  /*1200*/  BRA `(.L_x_16) ;  /* 0x0000000000207947 */ /* 0x000fea0003800000 */
.L_x_15:
[----:B------:R-:W-:Y:S02]  /*1210*/  ULDC.64 UR4, c[0x0][0x590] ;  /* 0x0001640000047ab9 */ /* 0x000fe40000000a00 */
[----:B------:R-:W-:-:S04]  /*1220*/  ISETP.NE.U32.AND P1, PT, RZ, UR4, PT ;  /* 0x00000004ff007c0c */ /* 0x000fc8000bf25070 */
[----:B------:R-:W-:-:S13]  /*1230*/  ISETP.NE.AND.EX P1, PT, RZ, UR5, PT, P1 ;  /* 0x00000005ff007c0c */ /* 0x000fda000bf25310 */
[----:B------:R-:W-:Y:S05]  /*1240*/  @!P1 BRA `(.L_x_17) ;  /* 0x00000000000c9947 */ /* 0x000fea0003800000 */
[----:B01----:R-:W0:Y:S02]  /*1250*/  LDC.64 R8, c[0x0][0x590] ;  /* 0x00016400ff087b82 */ /* 0x003e240000000a00 */
[----:B0-----:R1:W5:Y:S01]  /*1260*/  LDG.E R7, desc[UR16][R8.64] ;  /* 0x0000001008077981 */ /* 0x001362000c1e1900 */
[----:B------:R-:W-:Y:S05]  /*1270*/  BRA `(.L_x_16) ;  /* 0x0000000000047947 */ /* 0x000fea0003800000 */
.L_x_17:
[----:B------:R-:W3:Y:S02]  /*1280*/  LDC R7, c[0x0][0x584] ;  /* 0x00016100ff077b82 */ /* 0x000ee40000000800 */
.L_x_16:
[----:B------:R-:W-:-:S13]  /*1290*/  LOP3.LUT P1, RZ, R10, 0xff, RZ, 0xc0, !PT ;  /* 0x000000ff0aff7812 */ /* 0x000fda000782c0ff */
[----:B------:R-:W-:Y:S05]  /*12a0*/  @!P1 EXIT ;  /* 0x000000000000994d */ /* 0x000fea0003800000 */
[----:B------:R-:W-:Y:S01]  /*12b0*/  ULDC UR4, c[0x0][0x28c] ;  /* 0x0000a30000047ab9 */ /* 0x000fe20000000800 */
[----:B------:R-:W-:Y:S01]  /*12c0*/  LOP3.LUT R81, R2, 0x1, RZ, 0xfc, !PT ;  /* 0x0000000102517812 */ /* 0x000fe200078efcff */
[----:B------:R-:W-:-:S04]  /*12d0*/  UIADD3 UR4, UR4, 0x3f, URZ ;  /* 0x0000003f04047890 */ /* 0x000fc8000fffe03f */
[----:B------:R-:W-:-:S04]  /*12e0*/  USHF.R.S32.HI UR5, URZ, 0x1f, UR4 ;  /* 0x0000001f3f057899 */ /* 0x000fc80008011404 */
[----:B------:R-:W-:-:S03]  /*12f0*/  ULEA.HI UR5, UR5, UR4, URZ, 0x6 ;  /* 0x0000000405057291 */ /* 0x000fc6000f8f303f */
[----:B------:R-:W-:Y:S01]  /*1300*/  UMOV UR4, URZ ;  /* 0x0000003f00047c82 */ /* 0x000fe20008000000 */
[----:B------:R-:W-:-:S03]  /*1310*/  USHF.R.S32.HI UR9, URZ, 0x6, UR5 ;  /* 0x000000063f097899 */ /* 0x000fc60008011405 */
[----:B------:R-:W-:-:S09]  /*1320*/  UMOV UR5, URZ ;  /* 0x0000003f00057c82 */ /* 0x000fd20008000000 */
.L_x_108:
[----:B01----:R-:W-:Y:S01]  /*1330*/  LOP3.LUT R8, R0, 0x80, RZ, 0xc0, !PT ;  /* 0x0000008000087812 */ /* 0x003fe200078ec0ff */
[----:B------:R-:W0:Y:S01]  /*1340*/  S2UR UR13, SR_CgaCtaId ;  /* 0x00000000000d79c3 */ /* 0x000e220000008800 */
[----:B------:R-:W-:Y:S01]  /*1350*/  UMOV UR12, 0x400 ;  /* 0x00000400000c7882 */ /* 0x000fe20000000000 */
[----:B------:R-:W-:Y:S01]  /*1360*/  UMOV UR6, URZ ;  /* 0x0000003f00067c82 */ /* 0x000fe20008000000 */
[----:B------:R-:W-:Y:S01]  /*1370*/  SHF.R.U32.HI R8, RZ, 0x7, R8 ;  /* 0x00000007ff087819 */ /* 0x000fe20000011608 */
[----:B------:R-:W-:Y:S01]  /*1380*/  UMOV UR7, URZ ;  /* 0x0000003f00077c82 */ /* 0x000fe20008000000 */
[----:B------:R-:W-:Y:S01]  /*1390*/  UMOV UR18, UR5 ;  /* 0x0000000500127c82 */ /* 0x000fe20008000000 */
[----:B------:R-:W-:Y:S02]  /*13a0*/  CS2R R14, SRZ ;  /* 0x00000000000e7805 */ /* 0x000fe4000001ff00 */
[----:B------:R-:W-:Y:S01]  /*13b0*/  CS2R R16, SRZ ;  /* 0x0000000000107805 */ /* 0x000fe2000001ff00 */
[----:B------:R-:W1:Y:S01]  /*13c0*/  LDC R9, c[0x0][0x28c] ;  /* 0x0000a300ff097b82 */ /* 0x000e620000000800 */
[----:B----4-:R-:W4:Y:S01]  /*13d0*/  SHFL.IDX PT, R8, R8, RZ, 0x1f ;  /* 0x00001fff08087589 */ /* 0x010f2200000e0000 */
[----:B------:R-:W-:-:S02]  /*13e0*/  CS2R R18, SRZ ;  /* 0x0000000000127805 */ /* 0x000fc4000001ff00 */
[----:B------:R-:W-:Y:S02]  /*13f0*/  CS2R R20, SRZ ;  /* 0x0000000000147805 */ /* 0x000fe4000001ff00 */
[----:B------:R-:W-:Y:S02]  /*1400*/  CS2R R56, SRZ ;  /* 0x0000000000387805 */ /* 0x000fe4000001ff00 */
[----:B------:R-:W-:Y:S02]  /*1410*/  CS2R R58, SRZ ;  /* 0x00000000003a7805 */ /* 0x000fe4000001ff00 */
[----:B------:R-:W-:Y:S02]  /*1420*/  CS2R R60, SRZ ;  /* 0x00000000003c7805 */ /* 0x000fe4000001ff00 */
[----:B------:R-:W-:Y:S02]  /*1430*/  CS2R R62, SRZ ;  /* 0x00000000003e7805 */ /* 0x000fe4000001ff00 */
[----:B------:R-:W-:-:S02]  /*1440*/  CS2R R64, SRZ ;  /* 0x0000000000407805 */ /* 0x000fc4000001ff00 */
[----:B------:R-:W-:Y:S02]  /*1450*/  CS2R R66, SRZ ;  /* 0x0000000000427805 */ /* 0x000fe4000001ff00 */
[----:B------:R-:W-:Y:S01]  /*1460*/  CS2R R68, SRZ ;  /* 0x0000000000447805 */ /* 0x000fe2000001ff00 */
[----:B------:R-:W-:Y:S01]  /*1470*/  IMAD.MOV.U32 R70, RZ, RZ, RZ ;  /* 0x000000ffff467224 */ /* 0x000fe200078e00ff */
[----:B------:R-:W-:Y:S02]  /*1480*/  CS2R R72, SRZ ;  /* 0x0000000000487805 */ /* 0x000fe4000001ff00 */
[----:B------:R-:W-:Y:S02]  /*1490*/  CS2R R74, SRZ ;  /* 0x00000000004a7805 */ /* 0x000fe4000001ff00 */
[----:B------:R-:W-:Y:S02]  /*14a0*/  CS2R R76, SRZ ;  /* 0x00000000004c7805 */ /* 0x000fe4000001ff00 */
[----:B------:R-:W-:Y:S01]  /*14b0*/  CS2R R78, SRZ ;  /* 0x00000000004e7805 */ /* 0x000fe2000001ff00 */
[----:B------:R-:W-:Y:S01]  /*14c0*/  IMAD.MOV.U32 R80, RZ, RZ, RZ ;  /* 0x000000ffff507224 */ /* 0x000fe200078e00ff */
[----:B------:R-:W-:Y:S01]  /*14d0*/  CS2R R24, SRZ ;  /* 0x0000000000187805 */ /* 0x000fe2000001ff00 */
[----:B--2---:R-:W-:Y:S01]  /*14e0*/  IMAD.U32 R22, RZ, RZ, UR4 ;  /* 0x00000004ff167e24 */ /* 0x004fe2000f8e00ff */
[----:B------:R-:W-:-:S02]  /*14f0*/  CS2R R26, SRZ ;  /* 0x00000000001a7805 */ /* 0x000fc4000001ff00 */
[----:B------:R-:W-:Y:S02]  /*1500*/  CS2R R28, SRZ ;  /* 0x00000000001c7805 */ /* 0x000fe4000001ff00 */
[----:B------:R-:W-:Y:S02]  /*1510*/  CS2R R30, SRZ ;  /* 0x00000000001e7805 */ /* 0x000fe4000001ff00 */
[----:B------:R-:W-:Y:S02]  /*1520*/  CS2R R32, SRZ ;  /* 0x0000000000207805 */ /* 0x000fe4000001ff00 */
[----:B------:R-:W-:Y:S02]  /*1530*/  CS2R R34, SRZ ;  /* 0x0000000000227805 */ /* 0x000fe4000001ff00 */
[----:B-1----:R-:W-:Y:S02]  /*1540*/  ISETP.GE.AND P1, PT, R9, 0x1, PT ;  /* 0x000000010900780c */ /* 0x002fe40003f26270 */
[----:B------:R-:W-:-:S02]  /*1550*/  CS2R R36, SRZ ;  /* 0x0000000000247805 */ /* 0x000fc4000001ff00 */
[----:B----4-:R-:W-:Y:S02]  /*1560*/  R2UR UR8, R8 ;  /* 0x00000000080872ca */ /* 0x010fe400000e0000 */
[----:B------:R-:W-:Y:S02]  /*1570*/  CS2R R38, SRZ ;  /* 0x0000000000267805 */ /* 0x000fe4000001ff00 */
[----:B------:R-:W-:Y:S02]  /*1580*/  CS2R R40, SRZ ;  /* 0x0000000000287805 */ /* 0x000fe4000001ff00 */
[----:B------:R-:W-:Y:S02]  /*1590*/  CS2R R42, SRZ ;  /* 0x00000000002a7805 */ /* 0x000fe4000001ff00 */
[----:B------:R-:W-:Y:S02]  /*15a0*/  CS2R R44, SRZ ;  /* 0x00000000002c7805 */ /* 0x000fe4000001ff00 */
[----:B------:R-:W-:-:S02]  /*15b0*/  CS2R R46, SRZ ;  /* 0x00000000002e7805 */ /* 0x000fc4000001ff00 */
[----:B------:R-:W-:Y:S02]  /*15c0*/  CS2R R48, SRZ ;  /* 0x0000000000307805 */ /* 0x000fe4000001ff00 */
[----:B------:R-:W-:Y:S02]  /*15d0*/  CS2R R50, SRZ ;  /* 0x0000000000327805 */ /* 0x000fe4000001ff00 */
[----:B------:R-:W-:Y:S02]  /*15e0*/  CS2R R52, SRZ ;  /* 0x0000000000347805 */ /* 0x000fe4000001ff00 */
[----:B------:R-:W-:Y:S01]  /*15f0*/  CS2R R54, SRZ ;  /* 0x0000000000367805 */ /* 0x000fe2000001ff00 */
[----:B------:R-:W-:-:S04]  /*1600*/  ULEA.HI UR10, UR8, UR8, URZ, 0x1 ;  /* 0x00000008080a7291 */ /* 0x000fc8000f8f083f */
[----:B------:R-:W-:Y:S02]  /*1610*/  ULOP3.LUT UR11, UR10, 0xffffe, URZ, 0xc0, !UPT ;  /* 0x000ffffe0a0b7892 */ /* 0x000fe4000f8ec03f */
[----:B0-----:R-:W-:Y:S02]  /*1620*/  ULEA UR10, UR13, UR12, 0x18 ;  /* 0x0000000c0d0a7291 */ /* 0x001fe4000f8ec03f */
[----:B------:R-:W-:-:S03]  /*1630*/  UIADD3 UR11, UR8, -UR11, URZ ;  /* 0x8000000b080b7290 */ /* 0x000fc6000fffe03f */
[----:B------:R-:W-:Y:S01]  /*1640*/  UMOV UR8, URZ ;  /* 0x0000003f00087c82 */ /* 0x000fe20008000000 */
[----:B------:R-:W-:-:S04]  /*1650*/  ULEA UR11, UR11, UR10, 0xc ;  /* 0x0000000a0b0b7291 */ /* 0x000fc8000f8e603f */
[----:B------:R-:W-:-:S04]  /*1660*/  UIADD3 UR11, UR11, 0x200, URZ ;  /* 0x000002000b0b7890 */ /* 0x000fc8000fffe03f */
[----:B------:R-:W-:-:S04]  /*1670*/  USHF.R.U32.HI UR11, URZ, 0x4, UR11 ;  /* 0x000000043f0b7899 */ /* 0x000fc8000801160b */
[----:B------:R-:W-:Y:S01]  /*1680*/  ULOP3.LUT UR11, UR11, 0x3fff, URZ, 0xc0, !UPT ;  /* 0x00003fff0b0b7892 */ /* 0x000fe2000f8ec03f */
[----:B------:R-:W-:Y:S11]  /*1690*/  @!P1 BRA `(.L_x_18) ;  /* 0x0000000400709947 */ /* 0x000ff60003800000 */
[----:B------:R-:W-:-:S13]  /*16a0*/  ISETP.NE.AND P2, PT, R81, 0x3, PT ;  /* 0x000000035100780c */ /* 0x000fda0003f45270 */
[----:B------:R-:W-:Y:S05]  /*16b0*/  @!P2 BRA `(.L_x_19) ;  /* 0x000000000004a947 */ /* 0x000fea0003800000 */
[----:B------:R-:W-:Y:S01]  /*16c0*/  BPT.TRAP 0x1 ;  /* 0x000000040000795c */ /* 0x000fe20000300000 */
.L_x_19:
[----:B------:R-:W-:Y:S01]  /*16d0*/  ULEA UR6, UR5, UR10, 0x3 ;  /* 0x0000000a05067291 */ /* 0x000fe2000f8e183f */
[----:B------:R-:W-:-:S05]  /*16e0*/  IMAD.U32 R8, RZ, RZ, UR4 ;  /* 0x00000004ff087e24 */ /* 0x000fca000f8e00ff */
[----:B------:R-:W-:-:S04]  /*16f0*/  SHF.L.U32 R8, R8, 0x1f, RZ ;  /* 0x0000001f08087819 */ /* 0x000fc800000006ff */
[----:B------:R0:W1:Y:S01]  /*1700*/  SYNCS.PHASECHK.TRANS64.TRYWAIT P1, [UR6], R8 ;  /* 0x00000008ff0075a7 */ /* 0x0000620008020146 */
[----:B------:R-:W-:Y:S05]  /*1710*/  @!P2 BRA `(.L_x_20) ;  /* 0x000000000004a947 */ /* 0x000fea0003800000 */
[----:B------:R-:W-:Y:S01]  /*1720*/  BPT.TRAP 0x1 ;  /* 0x000000040000795c */ /* 0x000fe20000300000 */
.L_x_20:
[----:B-1----:R-:W-:Y:S05]  /*1730*/  @P1 BRA `(.L_x_21) ;  /* 0x0000000000081947 */ /* 0x002fea0003800000 */
[----:B------:R-:W1:Y:S02]  /*1740*/  SYNCS.PHASECHK.TRANS64.TRYWAIT P1, [UR6], R8 ;  /* 0x00000008ff0075a7 */ /* 0x000e640008020146 */
[----:B-1----:R-:W-:Y:S05]  /*1750*/  @!P1 BRA `(.L_x_22) ;  /* 0x0000005c000c9947 */ /* 0x002fea0003800000 */
.L_x_21:
[----:B------:R-:W-:Y:S01]  /*1760*/  UIADD3 UR6, UR10, 0x24200, URZ ;  /* 0x000242000a067890 */ /* 0x000fe2000fffe03f */
[----:B------:R-:W-:Y:S01]  /*1770*/  WARPGROUP.ARRIVE ;  /* 0x00000000000079c5 */ /* 0x000fe20000000000 */
[----:B------:R-:W-:Y:S01]  /*1780*/  ULOP3.LUT UR12, UR11, 0x10000, URZ, 0xfc, !UPT ;  /* 0x000100000b0c7892 */ /* 0x000fe2000f8efc3f */
[----:B------:R-:W-:Y:S01]  /*1790*/  CS2R R14, SRZ ;  /* 0x00000000000e7805 */ /* 0x000fe2000001ff00 */
[----:B------:R-:W-:Y:S01]  /*17a0*/  USHF.R.U32.HI UR6, URZ, 0x4, UR6 ;  /* 0x000000043f067899 */ /* 0x000fe20008011606 */
[----:B------:R-:W-:Y:S01]  /*17b0*/  CS2R R16, SRZ ;  /* 0x0000000000107805 */ /* 0x000fe2000001ff00 */
[----:B------:R-:W-:Y:S01]  /*17c0*/  ULEA UR12, UR5, UR12, 0x9 ;  /* 0x0000000c050c7291 */ /* 0x000fe2000f8e483f */
[----:B------:R-:W-:Y:S01]  /*17d0*/  CS2R R18, SRZ ;  /* 0x0000000000127805 */ /* 0x000fe2000001ff00 */
[----:B------:R-:W-:Y:S01]  /*17e0*/  ULOP3.LUT UR6, UR6, 0x3fff, URZ, 0xc0, !UPT ;  /* 0x00003fff06067892 */ /* 0x000fe2000f8ec03f */
[----:B------:R-:W-:Y:S01]  /*17f0*/  CS2R R20, SRZ ;  /* 0x0000000000147805 */ /* 0x000fe2000001ff00 */
[----:B------:R-:W-:Y:S01]  /*1800*/  UMOV UR13, 0x80000020 ;  /* 0x80000020000d7882 */ /* 0x000fe20000000000 */
[----:B------:R-:W-:Y:S01]  /*1810*/  UMOV UR15, 0x80000020 ;  /* 0x80000020000f7882 */ /* 0x000fe20000000000 */
[----:B------:R-:W-:Y:S01]  /*1820*/  ULOP3.LUT UR6, UR6, 0x10000, URZ, 0xfc, !UPT ;  /* 0x0001000006067892 */ /* 0x000fe2000f8efc3f */
[----:B------:R-:W-:Y:S01]  /*1830*/  CS2R R56, SRZ ;  /* 0x0000000000387805 */ /* 0x000fe2000001ff00 */
[----:B------:R-:W-:Y:S01]  /*1840*/  ULDC UR7, c[0x0][0x50c] ;  /* 0x0001430000077ab9 */ /* 0x000fe20000000800 */
[----:B------:R-:W-:Y:S01]  /*1850*/  CS2R R58, SRZ ;  /* 0x00000000003a7805 */ /* 0x000fe2000001ff00 */
[----:B------:R-:W-:Y:S01]  /*1860*/  ULEA UR14, UR5, UR6, 0x8 ;  /* 0x00000006050e7291 */ /* 0x000fe2000f8e403f */
[----:B------:R-:W-:Y:S01]  /*1870*/  CS2R R60, SRZ ;  /* 0x00000000003c7805 */ /* 0x000fe2000001ff00 */
[----:B------:R-:W-:Y:S01]  /*1880*/  UISETP.NE.AND UP0, UPT, UR7, 0x2, UPT ;  /* 0x000000020700788c */ /* 0x000fe2000bf05270 */
[----:B------:R-:W-:Y:S01]  /*1890*/  CS2R R62, SRZ ;  /* 0x00000000003e7805 */ /* 0x000fe2000001ff00 */
[----:B------:R-:W-:Y:S01]  /*18a0*/  UMOV UR6, 0x2 ;  /* 0x0000000200067882 */ /* 0x000fe20000000000 */
[----:B------:R-:W-:Y:S01]  /*18b0*/  CS2R R64, SRZ ;  /* 0x0000000000407805 */ /* 0x000fe2000001ff00 */
[----:B------:R-:W-:Y:S01]  /*18c0*/  USEL UR7, URZ, 0x1, UP0 ;  /* 0x000000013f077887 */ /* 0x000fe20008000000 */
[----:B------:R-:W-:-:S02]  /*18d0*/  CS2R R66, SRZ ;  /* 0x0000000000427805 */ /* 0x000fc4000001ff00 */
[----:B------:R-:W-:Y:S01]  /*18e0*/  CS2R R68, SRZ ;  /* 0x0000000000447805 */ /* 0x000fe2000001ff00 */
[----:B------:R-:W-:Y:S01]  /*18f0*/  QGMMA.64x64x32.F32.E5M2.E5M2 R24, gdesc[UR12], RZ, !UPT ;  /* 0x00e000000c1879f3 */ /* 0x000fe2000c7038ff */
[----:B------:R-:W-:Y:S01]  /*1900*/  UIADD3 UR12, UR12, 0x2, URZ ;  /* 0x000000020c0c7890 */ /* 0x000fe2000fffe03f */
[----:B------:R-:W-:Y:S01]  /*1910*/  IMAD.MOV.U32 R70, RZ, RZ, RZ ;  /* 0x000000ffff467224 */ /* 0x000fe200078e00ff */
[----:B------:R-:W-:Y:S01]  /*1920*/  ISETP.NE.AND P1, PT, RZ, UR7, PT ;  /* 0x00000007ff007c0c */ /* 0x000fe2000bf25270 */
[----:B------:R-:W-:Y:S01]  /*1930*/  UIADD3 UR14, UR14, 0x2, URZ ;  /* 0x000000020e0e7890 */ /* 0x000fe2000fffe03f */
[----:B------:R-:W-:Y:S01]  /*1940*/  CS2R R72, SRZ ;  /* 0x0000000000487805 */ /* 0x000fe2000001ff00 */
[----:B------:R-:W-:Y:S01]  /*1950*/  UMOV UR13, 0x80000020 ;  /* 0x80000020000d7882 */ /* 0x000fe20000000000 */
[----:B------:R-:W-:Y:S01]  /*1960*/  UMOV UR15, 0x80000020 ;  /* 0x80000020000f7882 */ /* 0x000fe20000000000 */
[----:B------:R-:W-:Y:S02]  /*1970*/  CS2R R74, SRZ ;  /* 0x00000000004a7805 */ /* 0x000fe4000001ff00 */
[----:B------:R-:W-:-:S02]  /*1980*/  CS2R R76, SRZ ;  /* 0x00000000004c7805 */ /* 0x000fc4000001ff00 */
[----:B------:R-:W-:Y:S01]  /*1990*/  CS2R R78, SRZ ;  /* 0x00000000004e7805 */ /* 0x000fe2000001ff00 */
[----:B------:R-:W-:Y:S01]  /*19a0*/  IMAD.MOV.U32 R80, RZ, RZ, RZ ;  /* 0x000000ffff507224 */ /* 0x000fe200078e00ff */
[----:B------:R-:W-:Y:S02]  /*19b0*/  QGMMA.64x64x32.F32.E5M2.E5M2 R24, gdesc[UR12], R24, gsb0 ;  /* 0x00e000000c1879f3 */ /* 0x000fe40008003818 */
[----:B------:R-:W-:Y:S05]  /*19c0*/  @!P1 BRA `(.L_x_23) ;  /* 0x0000000000889947 */ /* 0x000fea0003800000 */
[----:B------:R-:W-:Y:S02]  /*19d0*/  WARPGROUP.DEPBAR.LE gsb0, 0x0 ;  /* 0x00008000000079c5 */ /* 0x000fe40000010000 */
[----:B------:R-:W-:-:S01]  /*19e0*/  FADD R79, RZ, R24 ;  /* 0x00000018ff4f7221 */ /* 0x000fc20000000000 */
[----:B------:R-:W-:Y:S01]  /*19f0*/  FADD R80, RZ, R25 ;  /* 0x00000019ff507221 */ /* 0x000fe20000000000 */
        /* <DEDUP_REMOVED lines=30> */
[----:B------:R-:W-:-:S06]  /*1be0*/  UMOV UR6, URZ ;  /* 0x0000003f00067c82 */ /* 0x000fcc0008000000 */
.L_x_23:
[----:B------:R-:W-:-:S04]  /*1bf0*/  UIADD3 UR18, UR5, 0x1, URZ ;  /* 0x0000000105127890 */ /* 0x000fc8000fffe03f */
[----:B------:R-:W-:-:S04]  /*1c00*/  UISETP.NE.AND UP0, UPT, UR18, 0x12, UPT ;  /* 0x000000121200788c */ /* 0x000fc8000bf05270 */
[----:B------:R-:W-:Y:S02]  /*1c10*/  USEL UR8, URZ, 0x1, UP0 ;  /* 0x000000013f087887 */ /* 0x000fe40008000000 */
[----:B------:R-:W-:Y:S02]  /*1c20*/  USEL UR18, UR18, URZ, UP0 ;  /* 0x0000003f12127287 */ /* 0x000fe40008000000 */
[----:B------:R-:W-:-:S06]  /*1c30*/  ULOP3.LUT UR8, UR4, UR8, URZ, 0x3c, !UPT ;  /* 0x0000000804087292 */ /* 0x000fcc000f8e3c3f */
[----:B------:R-:W-:Y:S01]  /*1c40*/  IMAD.U32 R22, RZ, RZ, UR8 ;  /* 0x00000008ff167e24 */ /* 0x000fe2000f8e00ff */
[----:B------:R-:W-:-:S06]  /*1c50*/  UMOV UR8, 0x1 ;  /* 0x0000000100087882 */ /* 0x000fcc0000000000 */
.L_x_18:
[----:B------:R-:W-:-:S04]  /*1c60*/  UISETP.LT.AND UP0, UPT, UR9, 0x1, UPT ;  /* 0x000000010900788c */ /* 0x000fc8000bf01270 */
[----:B------:R-:W-:-:S04]  /*1c70*/  USEL UR12, UR9, 0x1, UP0 ;  /* 0x00000001090c7887 */ /* 0x000fc80008000000 */
[----:B------:R-:W-:-:S04]  /*1c80*/  UIADD3 UR12, UR9, -UR12, URZ ;  /* 0x8000000c090c7290 */ /* 0x000fc8000fffe03f */
[----:B------:R-:W-:-:S06]  /*1c90*/  UISETP.GE.AND UP0, UPT, UR12, 0x1, UPT ;  /* 0x000000010c00788c */ /* 0x000fcc000bf06270 */
[----:B------:R-:W-:-:S13]  /*1ca0*/  PLOP3.LUT P1, PT, PT, PT, UP0, 0x80, 0x0 ;  /* 0x000000000000781c */ /* 0x000fda0003f2f008 */
[----:B------:R-:W-:Y:S05]  /*1cb0*/  @!P1 BRA `(.L_x_24) ;  /* 0x0000000400849947 */ /* 0x000fea0003800000 */
[----:B01----:R-:W-:Y:S01]  /*1cc0*/  IMAD.U32 R8, RZ, RZ, UR12 ;  /* 0x0000000cff087e24 */ /* 0x003fe2000f8e00ff */
[----:B------:R-:W-:Y:S01]  /*1cd0*/  ULDC UR19, c[0x0][0x50c] ;  /* 0x0001430000137ab9 */ /* 0x000fe20000000800 */
[----:B------:R-:W-:-:S07]  /*1ce0*/  IMAD.U32 R9, RZ, RZ, UR5 ;  /* 0x00000005ff097e24 */ /* 0x000fce000f8e00ff */
.L_x_32:
[----:B------:R-:W-:-:S13]  /*1cf0*/  ISETP.NE.AND P2, PT, R81, 0x3, PT ;  /* 0x000000035100780c */ /* 0x000fda0003f45270 */
[----:B0-----:R-:W-:Y:S05]  /*1d00*/  @!P2 BRA `(.L_x_25) ;  /* 0x000000000004a947 */ /* 0x001fea0003800000 */
[----:B------:R-:W-:Y:S01]  /*1d10*/  BPT.TRAP 0x1 ;  /* 0x000000040000795c */ /* 0x000fe20000300000 */
.L_x_25:
[----:B------:R-:W0:Y:S01]  /*1d20*/  S2UR UR12, SR_CgaCtaId ;  /* 0x00000000000c79c3 */ /* 0x000e220000008800 */
[----:B------:R-:W-:Y:S01]  /*1d30*/  UMOV UR10, 0x400 ;  /* 0x00000400000a7882 */ /* 0x000fe20000000000 */
[----:B------:R-:W-:Y:S01]  /*1d40*/  SHF.L.U32 R10, R22, 0x1f, RZ ;  /* 0x0000001f160a7819 */ /* 0x000fe200000006ff */
[----:B0-----:R-:W-:-:S04]  /*1d50*/  ULEA UR10, UR12, UR10, 0x18 ;  /* 0x0000000a0c0a7291 */ /* 0x001fc8000f8ec03f */
[----:B------:R-:W-:-:S09]  /*1d60*/  ULEA UR12, UR18, UR10, 0x3 ;  /* 0x0000000a120c7291 */ /* 0x000fd2000f8e183f */
[----:B------:R0:W1:Y:S01]  /*1d70*/  SYNCS.PHASECHK.TRANS64.TRYWAIT P1, [UR12], R10 ;  /* 0x0000000aff0075a7 */ /* 0x000062000802014c */
[----:B------:R-:W-:Y:S05]  /*1d80*/  @!P2 BRA `(.L_x_26) ;  /* 0x000000000004a947 */ /* 0x000fea0003800000 */
[----:B------:R-:W-:Y:S01]  /*1d90*/  BPT.TRAP 0x1 ;  /* 0x000000040000795c */ /* 0x000fe20000300000 */
.L_x_26:
[----:B-1----:R-:W-:Y:S05]  /*1da0*/  @P1 BRA `(.L_x_27) ;  /* 0x0000000000081947 */ /* 0x002fea0003800000 */
[----:B------:R-:W1:Y:S02]  /*1db0*/  SYNCS.PHASECHK.TRANS64.TRYWAIT P1, [UR12], R10 ;  /* 0x0000000aff0075a7 */ /* 0x000e64000802014c */
[----:B-1----:R-:W-:Y:S05]  /*1dc0*/  @!P1 BRA `(.L_x_28) ;  /* 0x0000005400889947 */ /* 0x002fea0003800000 */
.L_x_27:
[----:B------:R-:W-:Y:S01]  /*1dd0*/  UIADD3 UR12, UR10, 0x24200, URZ ;  /* 0x000242000a0c7890 */ /* 0x000fe2000fffe03f */
[----:B------:R-:W-:Y:S01]  /*1de0*/  WARPGROUP.ARRIVE ;  /* 0x00000000000079c5 */ /* 0x000fe20000000000 */
[----:B------:R-:W-:Y:S02]  /*1df0*/  UISETP.NE.AND UP0, UPT, UR7, URZ, UPT ;  /* 0x0000003f0700728c */ /* 0x000fe4000bf05270 */
[----:B------:R-:W-:Y:S02]  /*1e00*/  USHF.R.U32.HI UR12, URZ, 0x4, UR12 ;  /* 0x000000043f0c7899 */ /* 0x000fe4000801160c */
[----:B------:R-:W-:Y:S02]  /*1e10*/  USEL UR8, UR8, URZ, !UP0 ;  /* 0x0000003f08087287 */ /* 0x000fe4000c000000 */
[----:B------:R-:W-:Y:S02]  /*1e20*/  ULOP3.LUT UR7, UR12, 0x3fff, URZ, 0xc0, !UPT ;  /* 0x00003fff0c077892 */ /* 0x000fe4000f8ec03f */
[----:B------:R-:W-:-:S02]  /*1e30*/  ULOP3.LUT UR12, UR11, 0x10000, URZ, 0xfc, !UPT ;  /* 0x000100000b0c7892 */ /* 0x000fc4000f8efc3f */
[----:B------:R-:W-:Y:S02]  /*1e40*/  ULOP3.LUT UR7, UR7, 0x10000, URZ, 0xfc, !UPT ;  /* 0x0001000007077892 */ /* 0x000fe4000f8efc3f */
[----:B------:R-:W-:Y:S02]  /*1e50*/  UISETP.NE.U32.AND UP0, UPT, UR8, URZ, UPT ;  /* 0x0000003f0800728c */ /* 0x000fe4000bf05070 */
[----:B------:R-:W-:Y:S02]  /*1e60*/  ULEA UR12, UR18, UR12, 0x9 ;  /* 0x0000000c120c7291 */ /* 0x000fe4000f8e483f */
[----:B------:R-:W-:Y:S01]  /*1e70*/  ULEA UR14, UR18, UR7, 0x8 ;  /* 0x00000007120e7291 */ /* 0x000fe2000f8e403f */
[----:B------:R-:W-:Y:S01]  /*1e80*/  UMOV UR13, 0x80000020 ;  /* 0x80000020000d7882 */ /* 0x000fe20000000000 */
[----:B------:R-:W-:Y:S01]  /*1e90*/  UMOV UR15, 0x80000020 ;  /* 0x80000020000f7882 */ /* 0x000fe20000000000 */
[----:B------:R-:W-:-:S06]  /*1ea0*/  UIADD3 UR6, UR6, 0x2, URZ ;  /* 0x0000000206067890 */ /* 0x000fcc000fffe03f */
[----:B------:R-:W-:Y:S01]  /*1eb0*/  QGMMA.64x64x32.F32.E5M2.E5M2 R24, gdesc[UR12], R24, UP0 ;  /* 0x00e000000c1879f3 */ /* 0x000fe2000bf03818 */
[----:B------:R-:W-:Y:S02]  /*1ec0*/  UIADD3 UR12, UR12, 0x2, URZ ;  /* 0x000000020c0c7890 */ /* 0x000fe4000fffe03f */
[----:B------:R-:W-:Y:S01]  /*1ed0*/  UIADD3 UR14, UR14, 0x2, URZ ;  /* 0x000000020e0e7890 */ /* 0x000fe2000fffe03f */
[----:B------:R-:W-:Y:S01]  /*1ee0*/  UMOV UR13, 0x80000020 ;  /* 0x80000020000d7882 */ /* 0x000fe20000000000 */
[----:B------:R-:W-:Y:S01]  /*1ef0*/  UMOV UR15, 0x80000020 ;  /* 0x80000020000f7882 */ /* 0x000fe20000000000 */
[----:B------:R-:W-:-:S04]  /*1f00*/  UISETP.NE.AND UP0, UPT, UR6, UR19, UPT ;  /* 0x000000130600728c */ /* 0x000fc8000bf05270 */
[----:B------:R-:W-:-:S06]  /*1f10*/  USEL UR7, URZ, 0x1, UP0 ;  /* 0x000000013f077887 */ /* 0x000fcc0008000000 */
[----:B------:R-:W-:Y:S01]  /*1f20*/  ISETP.NE.AND P1, PT, RZ, UR7, PT ;  /* 0x00000007ff007c0c */ /* 0x000fe2000bf25270 */
[----:B------:R-:W-:Y:S03]  /*1f30*/  QGMMA.64x64x32.F32.E5M2.E5M2 R24, gdesc[UR12], R24, gsb0 ;  /* 0x00e000000c1879f3 */ /* 0x000fe60008003818 */
[----:B------:R-:W-:-:S09]  /*1f40*/  WARPGROUP.DEPBAR.LE gsb0, 0x1 ;  /* 0x00008000000079c5 */ /* 0x000fd20000010100 */
[----:B------:R-:W-:Y:S05]  /*1f50*/  @!P1 BRA `(.L_x_29) ;  /* 0x0000000000889947 */ /* 0x000fea0003800000 */
[----:B------:R-:W-:Y:S02]  /*1f60*/  WARPGROUP.DEPBAR.LE gsb0, 0x0 ;  /* 0x00008000000079c5 */ /* 0x000fe40000010000 */
[----:B------:R-:W-:-:S01]  /*1f70*/  FADD R79, R24, R79 ;  /* 0x0000004f184f7221 */ /* 0x000fc20000000000 */
[----:B------:R-:W-:Y:S01]  /*1f80*/  FADD R80, R25, R80 ;  /* 0x0000005019507221 */ /* 0x000fe20000000000 */
        /* <DEDUP_REMOVED lines=30> */
[----:B------:R-:W-:-:S06]  /*2170*/  UMOV UR6, URZ ;  /* 0x0000003f00067c82 */ /* 0x000fcc0008000000 */
.L_x_29:
[----:B------:R-:W-:Y:S05]  /*2180*/  @!P2 BRA `(.L_x_30) ;  /* 0x000000000004a947 */ /* 0x000fea0003800000 */
[----:B------:R-:W-:Y:S01]  /*2190*/  BPT.TRAP 0x1 ;  /* 0x000000040000795c */ /* 0x000fe20000300000 */
.L_x_30:
[----:B01----:R-:W-:Y:S02]  /*21a0*/  @P0 LEA R10, R9, UR10, 0x3 ;  /* 0x0000000a090a0c11 */ /* 0x003fe4000f8e18ff */
[----:B------:R-:W-:-:S03]  /*21b0*/  ISETP.GT.U32.AND P1, PT, R2, 0x1, PT ;  /* 0x000000010200780c */ /* 0x000fc60003f24070 */
[----:B------:R-:W-:-:S05]  /*21c0*/  @P0 VIADD R13, R10, 0x90 ;  /* 0x000000900a0d0836 */ /* 0x000fca0000000000 */
[----:B------:R-:W-:-:S04]  /*21d0*/  @P0 PRMT R13, R6, 0x654, R13 ;  /* 0x00000654060d0816 */ /* 0x000fc8000000000d */
[----:B------:R0:W-:Y:S01]  /*21e0*/  @P0 SYNCS.ARRIVE.TRANS64.RED.A1T0 RZ, [R13+URZ], RZ ;  /* 0x000000ff0dff09a7 */ /* 0x0001e2000810043f */
[----:B------:R-:W-:Y:S05]  /*21f0*/  @P1 BRA `(.L_x_31) ;  /* 0x0000000000041947 */ /* 0x000fea0003800000 */
[----:B------:R-:W-:Y:S01]  /*2200*/  BPT.TRAP 0x1 ;  /* 0x000000040000795c */ /* 0x000fe20000300000 */
.L_x_31:
[----:B------:R-:W-:Y:S01]  /*2210*/  UIADD3 UR18, UR18, 0x1, URZ ;  /* 0x0000000112127890 */ /* 0x000fe2000fffe03f */
[C---:B------:R-:W-:Y:S01]  /*2220*/  ISETP.GT.AND P2, PT, R8.reuse, 0x1, PT ;  /* 0x000000010800780c */ /* 0x040fe20003f44270 */
[----:B------:R-:W-:Y:S02]  /*2230*/  VIADD R9, R9, 0x1 ;  /* 0x0000000109097836 */ /* 0x000fe40000000000 */
[----:B------:R-:W-:Y:S01]  /*2240*/  UISETP.NE.AND UP0, UPT, UR18, 0x12, UPT ;  /* 0x000000121200788c */ /* 0x000fe2000bf05270 */
[----:B------:R-:W-:Y:S02]  /*2250*/  VIADD R8, R8, 0xffffffff ;  /* 0xffffffff08087836 */ /* 0x000fe40000000000 */
[C---:B------:R-:W-:Y:S01]  /*2260*/  ISETP.NE.AND P1, PT, R9.reuse, 0x12, PT ;  /* 0x000000120900780c */ /* 0x040fe20003f25270 */
[----:B------:R-:W-:Y:S02]  /*2270*/  USEL UR8, URZ, 0x1, UP0 ;  /* 0x000000013f087887 */ /* 0x000fe40008000000 */
[----:B------:R-:W-:Y:S01]  /*2280*/  USEL UR18, UR18, URZ, UP0 ;  /* 0x0000003f12127287 */ /* 0x000fe20008000000 */
[----:B------:R-:W-:-:S03]  /*2290*/  SEL R9, R9, RZ, P1 ;  /* 0x000000ff09097207 */ /* 0x000fc60000800000 */
[----:B------:R-:W-:Y:S01]  /*22a0*/  LOP3.LUT R22, R22, UR8, RZ, 0x3c, !PT ;  /* 0x0000000816167c12 */ /* 0x000fe2000f8e3cff */
[----:B------:R-:W-:Y:S01]  /*22b0*/  UMOV UR8, 0x1 ;  /* 0x0000000100087882 */ /* 0x000fe20000000000 */
[----:B------:R-:W-:Y:S06]  /*22c0*/  @P2 BRA `(.L_x_32) ;  /* 0xfffffff800882947 */ /* 0x000fec000383ffff */
.L_x_24:
[----:B------:R-:W-:Y:S01]  /*22d0*/  UISETP.NE.AND UP0, UPT, UR6, URZ, UPT ;  /* 0x0000003f0600728c */ /* 0x000fe2000bf05270 */
[----:B01----:R-:W0:Y:S03]  /*22e0*/  LDC R8, c[0x0][0x28c] ;  /* 0x0000a300ff087b82 */ /* 0x003e260000000800 */
[----:B------:R-:W-:-:S06]  /*22f0*/  USEL UR6, URZ, 0x1, !UP0 ;  /* 0x000000013f067887 */ /* 0x000fcc000c000000 */
[----:B------:R-:W-:Y:S02]  /*2300*/  ISETP.NE.AND P1, PT, RZ, UR6, PT ;  /* 0x00000006ff007c0c */ /* 0x000fe4000bf25270 */
[----:B0-----:R-:W-:-:S11]  /*2310*/  ISETP.GE.AND P2, PT, R8, 0x1, PT ;  /* 0x000000010800780c */ /* 0x001fd60003f46270 */
[----:B------:R-:W-:Y:S05]  /*2320*/  @!P1 BRA `(.L_x_33) ;  /* 0x0000000000849947 */ /* 0x000fea0003800000 */
[----:B------:R-:W-:Y:S02]  /*2330*/  WARPGROUP.DEPBAR.LE gsb0, 0x0 ;  /* 0x00008000000079c5 */ /* 0x000fe40000010000 */
[----:B------:R-:W-:Y:S01]  /*2340*/  FADD R79, R24, R79 ;  /* 0x0000004f184f7221 */ /* 0x000fe20000000000 */
        /* <DEDUP_REMOVED lines=30> */
[----:B------:R-:W-:-:S07]  /*2530*/  FADD R14, R14, R55 ;  /* 0x000000370e0e7221 */ /* 0x000fce0000000000 */
.L_x_33:
[----:B------:R-:W-:Y:S02]  /*2540*/  WARPGROUP.DEPBAR.LE gsb0, 0x0 ;  /* 0x00008000000079c5 */ /* 0x000fe40000010000 */
[----:B------:R-:W-:Y:S05]  /*2550*/  @!P2 BRA `(.L_x_34) ;  /* 0x000000000050a947 */ /* 0x000fea0003800000 */
[----:B------:R-:W-:-:S13]  /*2560*/  ISETP.NE.AND P1, PT, R81, 0x3, PT ;  /* 0x000000035100780c */ /* 0x000fda0003f25270 */
[----:B------:R-:W-:Y:S05]  /*2570*/  @!P1 BRA `(.L_x_35) ;  /* 0x0000000000049947 */ /* 0x000fea0003800000 */
[----:B------:R-:W-:Y:S01]  /*2580*/  BPT.TRAP 0x1 ;  /* 0x000000040000795c */ /* 0x000fe20000300000 */
.L_x_35:
[----:B------:R-:W-:Y:S01]  /*2590*/  BSSY B0, `(.L_x_36) ;  /* 0x000000e000007945 */ /* 0x000fe20003800000 */
[----:B------:R-:W-:-:S03]  /*25a0*/  ISETP.GT.U32.AND P1, PT, R2, 0x1, PT ;  /* 0x000000010200780c */ /* 0x000fc60003f24070 */
[----:B------:R-:W-:Y:S10]  /*25b0*/  @!P0 BRA `(.L_x_37) ;  /* 0x00000000002c8947 */ /* 0x000ff40003800000 */
[----:B------:R-:W-:-:S04]  /*25c0*/  UISETP.LT.AND UP0, UPT, UR9, 0x1, UPT ;  /* 0x000000010900788c */ /* 0x000fc8000bf01270 */
[----:B------:R-:W-:-:S04]  /*25d0*/  USEL UR8, UR9, 0x1, UP0 ;  /* 0x0000000109087887 */ /* 0x000fc80008000000 */
[----:B------:R-:W-:-:S04]  /*25e0*/  UIADD3 UR8, UR5, UR9, -UR8 ;  /* 0x0000000905087290 */ /* 0x000fc8000fffe808 */
[----:B------:R-:W-:-:S04]  /*25f0*/  UIMAD.WIDE.U32 UR6, UR8, 0x38e38e39, URZ ;  /* 0x38e38e39080678a5 */ /* 0x000fc8000f8e003f */
[----:B------:R-:W-:-:S04]  /*2600*/  USHF.R.U32.HI UR6, URZ, 0x2, UR7 ;  /* 0x000000023f067899 */ /* 0x000fc80008011607 */
[----:B------:R-:W-:-:S04]  /*2610*/  UIMAD UR8, UR6, -0x12, UR8 ;  /* 0xffffffee060878a4 */ /* 0x000fc8000f8e0208 */
[----:B------:R-:W-:-:S04]  /*2620*/  ULEA UR8, UR8, UR10, 0x3 ;  /* 0x0000000a08087291 */ /* 0x000fc8000f8e183f */
[----:B------:R-:W-:-:S06]  /*2630*/  UIADD3 UR8, UR8, 0x90, URZ ;  /* 0x0000009008087890 */ /* 0x000fcc000fffe03f */
[----:B------:R-:W-:-:S05]  /*2640*/  IMAD.U32 R9, RZ, RZ, UR8 ;  /* 0x00000008ff097e24 */ /* 0x000fca000f8e00ff */
[----:B------:R-:W-:-:S04]  /*2650*/  PRMT R8, R6, 0x654, R9 ;  /* 0x0000065406087816 */ /* 0x000fc80000000009 */
[----:B------:R0:W-:Y:S03]  /*2660*/  SYNCS.ARRIVE.TRANS64.RED.A1T0 RZ, [R8+URZ], RZ ;  /* 0x000000ff08ff79a7 */ /* 0x0001e6000810043f */
.L_x_37:
[----:B------:R-:W-:Y:S05]  /*2670*/  BSYNC B0 ;  /* 0x0000000000007941 */ /* 0x000fea0003800000 */
.L_x_36:
[----:B------:R-:W-:Y:S05]  /*2680*/  @P1 BRA `(.L_x_34) ;  /* 0x0000000000041947 */ /* 0x000fea0003800000 */
[----:B------:R-:W-:Y:S01]  /*2690*/  BPT.TRAP 0x1 ;  /* 0x000000040000795c */ /* 0x000fe20000300000 */
.L_x_34:
[----:B------:R-:W1:Y:S01]  /*26a0*/  LDC R22, c[0x0][0x288] ;  /* 0x0000a200ff167b82 */ /* 0x000e620000000800 */
[--C-:B0-----:R-:W-:Y:S01]  /*26b0*/  SHF.R.U32.HI R8, RZ, 0x2, R0.reuse ;  /* 0x00000002ff087819 */ /* 0x101fe20000011600 */
[----:B------:R-:W-:Y:S01]  /*26c0*/  IMAD.SHL.U32 R27, R12, 0x40, RZ ;  /* 0x000000400c1b7824 */ /* 0x000fe200078e00ff */
[----:B------:R-:W-:Y:S01]  /*26d0*/  SHF.R.U32.HI R13, RZ, 0x7, R0 ;  /* 0x00000007ff0d7819 */ /* 0x000fe20000011600 */
[----:B------:R-:W-:Y:S01]  /*26e0*/  UIADD3 UR5, UR9, UR5, URZ ;  /* 0x0000000509057290 */ /* 0x000fe2000fffe03f */
[----:B------:R-:W-:Y:S01]  /*26f0*/  LOP3.LUT R9, R8, 0x7, RZ, 0xc0, !PT ;  /* 0x0000000708097812 */ /* 0x000fe200078ec0ff */
[C---:B------:R-:W-:Y:S01]  /*2700*/  IMAD.SHL.U32 R12, R0.reuse, 0x2, RZ ;  /* 0x00000002000c7824 */ /* 0x040fe200078e00ff */
[----:B------:R-:W-:Y:S01]  /*2710*/  LOP3.LUT R8, R13, 0x1, RZ, 0xc0, !PT ;  /* 0x000000010d087812 */ /* 0x000fe200078ec0ff */
[----:B------:R-:W-:Y:S01]  /*2720*/  UISETP.GT.U32.AND UP0, UPT, UR5, 0x11, UPT ;  /* 0x000000110500788c */ /* 0x000fe2000bf04070 */
[C---:B------:R-:W-:Y:S01]  /*2730*/  LOP3.LUT R13, R0.reuse, 0x3, RZ, 0xc0, !PT ;  /* 0x00000003000d7812 */ /* 0x040fe200078ec0ff */
[----:B------:R-:W-:Y:S01]  /*2740*/  ULDC UR12, c[0x0][0x284] ;  /* 0x0000a100000c7ab9 */ /* 0x000fe20000000800 */
[----:B------:R-:W-:Y:S01]  /*2750*/  LOP3.LUT R10, R0, 0x60, RZ, 0xc0, !PT ;  /* 0x00000060000a7812 */ /* 0x000fe200078ec0ff */
[----:B------:R-:W-:Y:S01]  /*2760*/  UISETP.LT.U32.AND UP0, UPT, UR9, 0x12, UP0 ;  /* 0x000000120900788c */ /* 0x000fe20008701070 */
[----:B------:R-:W-:Y:S01]  /*2770*/  SHF.R.S32.HI R30, RZ, 0x1f, R71 ;  /* 0x0000001fff1e7819 */ /* 0x000fe20000011447 */
[----:B------:R-:W-:Y:S01]  /*2780*/  UISETP.GE.U32.AND UP1, UPT, UR9, 0x12, UPT ;  /* 0x000000120900788c */ /* 0x000fe2000bf26070 */
[----:B------:R-:W-:Y:S01]  /*2790*/  SHF.R.U32.HI R10, RZ, 0x1, R10 ;  /* 0x00000001ff0a7819 */ /* 0x000fe2000001160a */
[----:B------:R-:W-:Y:S01]  /*27a0*/  ULDC.64 UR10, c[0x0][0x5d0] ;  /* 0x00017400000a7ab9 */ /* 0x000fe20000000a00 */
[----:B------:R-:W-:Y:S01]  /*27b0*/  LOP3.LUT R12, R27, 0x6, R12, 0xf8, !PT ;  /* 0x000000061b0c7812 */ /* 0x000fe200078ef80c */
[----:B------:R-:W-:Y:S01]  /*27c0*/  UIMAD.WIDE.U32 UR6, UR5, 0x38e38e39, URZ ;  /* 0x38e38e39050678a5 */ /* 0x000fe2000f8e003f */
[--C-:B------:R-:W-:Y:S01]  /*27d0*/  IADD3 R25, RZ, -R10, -R9.reuse ;  /* 0x8000000aff197210 */ /* 0x100fe20007ffe809 */
[----:B------:R-:W-:Y:S01]  /*27e0*/  USEL UR8, URZ, 0x1, !UP0 ;  /* 0x000000013f087887 */ /* 0x000fe2000c000000 */
[----:B------:R-:W-:Y:S01]  /*27f0*/  IMAD.SHL.U32 R24, R8, 0x40, RZ ;  /* 0x0000004008187824 */ /* 0x000fe200078e00ff */
[----:B------:R-:W-:Y:S01]  /*2800*/  USHF.R.U32.HI UR6, URZ, 0x2, UR7 ;  /* 0x000000023f067899 */ /* 0x000fe20008011607 */
[----:B------:R-:W-:Y:S01]  /*2810*/  IMAD.WIDE R28, R11, 0x80, RZ ;  /* 0x000000800b1c7825 */ /* 0x000fe200078e02ff */
[----:B-1----:R-:W-:Y:S01]  /*2820*/  ISETP.GE.AND P1, PT, R27, R22, PT ;  /* 0x000000161b00720c */ /* 0x002fe20003f26270 */
[----:B------:R-:W-:Y:S01]  /*2830*/  ULOP3.LUT UR4, UR4, UR8, URZ, 0x3c, !UPT ;  /* 0x0000000804047292 */ /* 0x000fe2000f8e3c3f */
[----:B------:R-:W-:Y:S01]  /*2840*/  LOP3.LUT R23, R24, 0x40, R9, 0xe2, !PT ;  /* 0x0000004018177812 */ /* 0x000fe200078ee209 */
[----:B------:R-:W-:Y:S01]  /*2850*/  IMAD R26, R13, -0x2, R22 ;  /* 0xfffffffe0d1a7824 */ /* 0x000fe200078e0216 */
[----:B------:R-:W-:Y:S01]  /*2860*/  SHF.R.S32.HI R13, RZ, 0x1f, R12 ;  /* 0x0000001fff0d7819 */ /* 0x000fe2000001140c */
[----:B------:R-:W-:Y:S01]  /*2870*/  IMAD.SHL.U32 R22, R11, 0x80, RZ ;  /* 0x000000800b167824 */ /* 0x000fe200078e00ff */
[----:B------:R-:W-:Y:S01]  /*2880*/  UIMAD UR5, UR6, -0x12, UR5 ;  /* 0xffffffee060578a4 */ /* 0x000fe2000f8e0205 */
[----:B------:R-:W-:Y:S01]  /*2890*/  IMAD R25, R8, -0x40, R25 ;  /* 0xffffffc008197824 */ /* 0x000fe200078e0219 */
[----:B------:R-:W-:Y:S01]  /*28a0*/  @UP1 ULOP3.LUT UR4, UR4, 0x1, UR6, 0x78, !UPT ;  /* 0x0000000104041892 */ /* 0x000fe2000f8e7806 */
[----:B------:R-:W-:Y:S01]  /*28b0*/  IMAD R8, R30, UR10, RZ ;  /* 0x0000000a1e087c24 */ /* 0x000fe2000f8e02ff */
[----:B------:R-:W-:Y:S01]  /*28c0*/  ISETP.GE.OR P1, PT, R22, UR12, P1 ;  /* 0x0000000c16007c0c */ /* 0x000fe20008f26670 */
[----:B------:R-:W-:Y:S01]  /*28d0*/  IMAD.IADD R26, R26, 0x1, -R27 ;  /* 0x000000011a1a7824 */ /* 0x000fe200078e0a1b */
[----:B------:R-:W-:Y:S01]  /*28e0*/  IADD3 R25, -R22, UR12, R25 ;  /* 0x0000000c16197c10 */ /* 0x000fe2000fffe119 */
[C---:B------:R-:W-:Y:S01]  /*28f0*/  IMAD R11, R71.reuse, UR11, R8 ;  /* 0x0000000b470b7c24 */ /* 0x040fe2000f8e0208 */
[----:B------:R-:W-:Y:S01]  /*2900*/  LOP3.LUT R31, R28, R23, R10, 0xfe, !PT ;  /* 0x000000171c1f7212 */ /* 0x000fe200078efe0a */
[----:B------:R-:W-:-:S04]  /*2910*/  IMAD.WIDE.U32 R8, R71, UR10, R12 ;  /* 0x0000000a47087c25 */ /* 0x000fc8000f8e000c */
[----:B------:R-:W-:Y:S02]  /*2920*/  IMAD.IADD R9, R9, 0x1, R11 ;  /* 0x0000000109097824 */ /* 0x000fe400078e020b */
[----:B------:R-:W-:Y:S02]  /*2930*/  IMAD.MOV.U32 R24, RZ, RZ, -0x1 ;  /* 0xffffffffff187424 */ /* 0x000fe400078e00ff */
[----:B------:R-:W-:Y:S05]  /*2940*/  @P1 BRA `(.L_x_38) ;  /* 0x0000002400941947 */ /* 0x000fea0003800000 */
[----:B------:R-:W0:Y:S01]  /*2950*/  LDC.64 R22, c[0x0][0x5c8] ;  /* 0x00017200ff167b82 */ /* 0x000e220000000a00 */
[----:B------:R-:W-:Y:S01]  /*2960*/  ULDC.64 UR6, c[0x0][0x5c0] ;  /* 0x0001700000067ab9 */ /* 0x000fe20000000a00 */
[----:B------:R-:W-:Y:S01]  /*2970*/  BSSY B0, `(.L_x_38) ;  /* 0x0000262000007945 */ /* 0x000fe20003800000 */
[-C--:B0-----:R-:W-:Y:S02]  /*2980*/  IMAD R10, R29, R22.reuse, RZ ;  /* 0x000000161d0a7224 */ /* 0x081fe400078e02ff */
[----:B------:R-:W-:-:S04]  /*2990*/  IMAD.WIDE.U32 R8, R31, R22, R8 ;  /* 0x000000161f087225 */ /* 0x000fc800078e0008 */
[----:B------:R-:W-:Y:S01]  /*29a0*/  IMAD R11, R31, R23, R10 ;  /* 0x000000171f0b7224 */ /* 0x000fe200078e020a */
[----:B------:R-:W-:Y:S02]  /*29b0*/  LEA R10, P1, R22, R8, 0x3 ;  /* 0x00000008160a7211 */ /* 0x000fe400078218ff */
[----:B------:R-:W-:Y:S01]  /*29c0*/  IADD3 R8, P2, R8, UR6, RZ ;  /* 0x0000000608087c10 */ /* 0x000fe2000ff5e0ff */
[----:B------:R-:W-:Y:S01]  /*29d0*/  IMAD.IADD R9, R9, 0x1, R11 ;  /* 0x0000000109097824 */ /* 0x000fe200078e020b */
[----:B------:R-:W-:-:S04]  /*29e0*/  IADD3 R10, P3, R10, UR6, RZ ;  /* 0x000000060a0a7c10 */ /* 0x000fc8000ff7e0ff */
[----:B------:R-:W-:Y:S02]  /*29f0*/  LEA.HI.X R11, R22, R9, R23, 0x3, P1 ;  /* 0x00000009160b7211 */ /* 0x000fe400008f1c17 */
[----:B---3-5:R-:W-:Y:S02]  /*2a00*/  FSETP.NEU.AND P1, PT, R7, RZ, PT ;  /* 0x000000ff0700720b */ /* 0x028fe40003f2d000 */
[----:B------:R-:W-:Y:S02]  /*2a10*/  IADD3.X R9, R9, UR7, RZ, P2, !PT ;  /* 0x0000000709097c10 */ /* 0x000fe400097fe4ff */
[----:B------:R-:W-:-:S09]  /*2a20*/  IADD3.X R11, R11, UR7, RZ, P3, !PT ;  /* 0x000000070b0b7c10 */ /* 0x000fd20009ffe4ff */
[----:B------:R-:W-:Y:S05]  /*2a30*/  @!P1 BRA `(.L_x_39) ;  /* 0x0000001c00149947 */ /* 0x000fea0003800000 */
[----:B------:R-:W-:Y:S01]  /*2a40*/  ULDC.64 UR6, c[0x0][0x5b8] ;  /* 0x00016e0000067ab9 */ /* 0x000fe20000000a00 */
[----:B------:R-:W-:Y:S01]  /*2a50*/  ISETP.GE.AND P2, PT, R26, 0x1, PT ;  /* 0x000000011a00780c */ /* 0x000fe20003f46270 */
[----:B------:R-:W-:Y:S01]  /*2a60*/  IMAD R30, R30, UR6, RZ ;  /* 0x000000061e1e7c24 */ /* 0x000fe2000f8e02ff */
[----:B------:R-:W-:Y:S01]  /*2a70*/  ULDC.64 UR10, c[0x0][0x5a8] ;  /* 0x00016a00000a7ab9 */ /* 0x000fe20000000a00 */
[----:B------:R-:W-:Y:S01]  /*2a80*/  IMAD.WIDE.U32 R22, R71, UR6, R12 ;  /* 0x0000000647167c25 */ /* 0x000fe2000f8e000c */
[----:B------:R-:W-:Y:S01]  /*2a90*/  ISETP.LT.OR P5, PT, R25, 0x1, !P2 ;  /* 0x000000011900780c */ /* 0x000fe200057a1670 */
[----:B------:R-:W-:Y:S02]  /*2aa0*/  BSSY B1, `(.L_x_40) ;  /* 0x000000c000017945 */ /* 0x000fe40003800000 */
[----:B------:R-:W-:Y:S01]  /*2ab0*/  IMAD R71, R71, UR7, R30 ;  /* 0x0000000747477c24 */ /* 0x000fe2000f8e021e */
[----:B------:R-:W-:Y:S02]  /*2ac0*/  ULDC.64 UR6, c[0x0][0x5b0] ;  /* 0x00016c0000067ab9 */ /* 0x000fe40000000a00 */
[----:B------:R-:W-:-:S02]  /*2ad0*/  IMAD R27, R29, UR6, RZ ;  /* 0x000000061d1b7c24 */ /* 0x000fc4000f8e02ff */
[----:B------:R-:W-:Y:S02]  /*2ae0*/  IMAD.IADD R23, R23, 0x1, R71 ;  /* 0x0000000117177824 */ /* 0x000fe400078e0247 */
[C---:B------:R-:W-:Y:S02]  /*2af0*/  IMAD R27, R31.reuse, UR7, R27 ;  /* 0x000000071f1b7c24 */ /* 0x040fe4000f8e021b */
[----:B------:R-:W-:-:S03]  /*2b00*/  IMAD.WIDE.U32 R12, R31, UR6, R22 ;  /* 0x000000061f0c7c25 */ /* 0x000fc6000f8e0016 */
[----:B------:R-:W-:-:S04]  /*2b10*/  IADD3 R12, P1, R12, UR10, RZ ;  /* 0x0000000a0c0c7c10 */ /* 0x000fc8000ff3e0ff */
[--C-:B------:R-:W-:Y:S02]  /*2b20*/  IADD3.X R13, R13, UR11, R27.reuse, P1, !PT ;  /* 0x0000000b0d0d7c10 */ /* 0x100fe40008ffe41b */
[----:B------:R-:W-:Y:S01]  /*2b30*/  PRMT R27, RZ, 0x7610, R27 ;  /* 0x00007610ff1b7816 */ /* 0x000fe2000000001b */
[----:B------:R-:W-:Y:S06]  /*2b40*/  @P5 BRA `(.L_x_41) ;  /* 0x0000000000045947 */ /* 0x000fec0003800000 */
[----:B------:R0:W5:Y:S02]  /*2b50*/  LDG.E.U8 R27, desc[UR16][R12.64] ;  /* 0x000000100c1b7981 */ /* 0x000164000c1e1100 */
.L_x_41:
[----:B------:R-:W-:Y:S05]  /*2b60*/  BSYNC B1 ;  /* 0x0000000000017941 */ /* 0x000fea0003800000 */
.L_x_40:
[----:B-----5:R-:W-:Y:S01]  /*2b70*/  LOP3.LUT R27, R27, 0xff, RZ, 0xc0, !PT ;  /* 0x000000ff1b1b7812 */ /* 0x020fe200078ec0ff */
[----:B------:R-:W-:Y:S01]  /*2b80*/  BSSY B1, `(.L_x_42) ;  /* 0x000000c000017945 */ /* 0x000fe20003800000 */
[----:B------:R-:W-:Y:S02]  /*2b90*/  ISETP.GE.AND P1, PT, R26, 0x2, PT ;  /* 0x000000021a00780c */ /* 0x000fe40003f26270 */
[----:B------:R-:W-:Y:S02]  /*2ba0*/  F2FP.F16.E5M2.UNPACK_B R27, R27 ;  /* 0x0000001bff1b723e */ /* 0x000fe400020004ff */
[----:B------:R-:W-:-:S03]  /*2bb0*/  ISETP.LT.OR P3, PT, R25, 0x1, !P1 ;  /* 0x000000011900780c */ /* 0x000fc60004f61670 */
[----:B------:R-:W-:Y:S01]  /*2bc0*/  HADD2.F32 R30, -RZ, R27.H0_H0 ;  /* 0x2000001bff1e7230 */ /* 0x000fe20000004100 */
[----:B------:R-:W-:-:S04]  /*2bd0*/  PRMT R27, RZ, 0x7610, R27 ;  /* 0x00007610ff1b7816 */ /* 0x000fc8000000001b */
[----:B------:R-:W-:-:S04]  /*2be0*/  FMUL R30, R30, R7 ;  /* 0x000000071e1e7220 */ /* 0x000fc80000400000 */
[----:B--2---:R-:W-:-:S05]  /*2bf0*/  FFMA R30, R79, R3, R30 ;  /* 0x000000034f1e7223 */ /* 0x004fca000000001e */
[----:B------:R-:W-:-:S05]  /*2c00*/  F2FP.SATFINITE.E5M2.F32.PACK_AB_MERGE_C R33, RZ, R30, RZ ;  /* 0x0000001eff21723e */ /* 0x000fca00048060ff */
[----:B------:R1:W-:Y:S01]  /*2c10*/  @!P5 STG.E.U8 desc[UR16][R8.64], R33 ;  /* 0x000000210800d986 */ /* 0x0003e2000c101110 */
[----:B------:R-:W-:Y:S05]  /*2c20*/  @P3 BRA `(.L_x_43) ;  /* 0x0000000000043947 */ /* 0x000fea0003800000 */
[----:B------:R2:W5:Y:S02]  /*2c30*/  LDG.E.U8 R27, desc[UR16][R12.64+0x1] ;  /* 0x000001100c1b7981 */ /* 0x000564000c1e1100 */
.L_x_43:
[----:B------:R-:W-:Y:S05]  /*2c40*/  BSYNC B1 ;  /* 0x0000000000017941 */ /* 0x000fea0003800000 */
.L_x_42:
[----:B-----5:R-:W-:Y:S01]  /*2c50*/  LOP3.LUT R27, R27, 0xff, RZ, 0xc0, !PT ;  /* 0x000000ff1b1b7812 */ /* 0x020fe200078ec0ff */
[----:B------:R-:W-:Y:S01]  /*2c60*/  BSSY B1, `(.L_x_44) ;  /* 0x0000012000017945 */ /* 0x000fe20003800000 */
[----:B------:R-:W-:Y:S02]  /*2c70*/  IADD3 R31, P5, R31, 0x8, RZ ;  /* 0x000000081f1f7810 */ /* 0x000fe40007fbe0ff */
[----:B------:R-:W-:Y:S02]  /*2c80*/  F2FP.F16.E5M2.UNPACK_B R27, R27 ;  /* 0x0000001bff1b723e */ /* 0x000fe400020004ff */
[----:B------:R-:W-:Y:S01]  /*2c90*/  ISETP.LT.OR P2, PT, R25, 0x9, !P2 ;  /* 0x000000091900780c */ /* 0x000fe20005741670 */
[----:B------:R-:W-:Y:S02]  /*2ca0*/  IMAD.X R29, RZ, RZ, R29, P5 ;  /* 0x000000ffff1d7224 */ /* 0x000fe400028e061d */
[----:B------:R-:W-:Y:S02]  /*2cb0*/  HADD2.F32 R28, -RZ, R27.H0_H0 ;  /* 0x2000001bff1c7230 */ /* 0x000fe40000004100 */
[----:B------:R-:W-:-:S04]  /*2cc0*/  IMAD.WIDE.U32 R22, R31, UR6, R22 ;  /* 0x000000061f167c25 */ /* 0x000fc8000f8e0016 */
[----:B------:R-:W-:Y:S01]  /*2cd0*/  FMUL R27, R28, R7 ;  /* 0x000000071c1b7220 */ /* 0x000fe20000400000 */
[----:B------:R-:W-:Y:S01]  /*2ce0*/  IMAD R28, R29, UR6, RZ ;  /* 0x000000061d1c7c24 */ /* 0x000fe2000f8e02ff */
[----:B------:R-:W-:Y:S02]  /*2cf0*/  IADD3 R22, P5, R22, UR10, RZ ;  /* 0x0000000a16167c10 */ /* 0x000fe4000ffbe0ff */
[----:B------:R-:W-:Y:S01]  /*2d00*/  FFMA R27, R80, R3, R27 ;  /* 0x00000003501b7223 */ /* 0x000fe2000000001b */
[----:B------:R-:W-:-:S04]  /*2d10*/  IMAD R31, R31, UR7, R28 ;  /* 0x000000071f1f7c24 */ /* 0x000fc8000f8e021c */
[----:B------:R-:W-:Y:S02]  /*2d20*/  F2FP.SATFINITE.E5M2.F32.PACK_AB_MERGE_C R29, RZ, R27, RZ ;  /* 0x0000001bff1d723e */ /* 0x000fe400048060ff */
[----:B------:R-:W-:Y:S02]  /*2d30*/  IADD3.X R23, R23, UR11, R31, P5, !PT ;  /* 0x0000000b17177c10 */ /* 0x000fe4000affe41f */
[----:B------:R-:W-:Y:S01]  /*2d40*/  PRMT R27, RZ, 0x7610, R27 ;  /* 0x00007610ff1b7816 */ /* 0x000fe2000000001b */
[----:B------:R3:W-:Y:S01]  /*2d50*/  @!P3 STG.E.U8 desc[UR16][R8.64+0x1], R29 ;  /* 0x0000011d0800b986 */ /* 0x0007e2000c101110 */
[----:B------:R-:W-:Y:S05]  /*2d60*/  @P2 BRA `(.L_x_45) ;  /* 0x0000000000042947 */ /* 0x000fea0003800000 */
[----:B------:R4:W5:Y:S02]  /*2d70*/  LDG.E.U8 R27, desc[UR16][R22.64] ;  /* 0x00000010161b7981 */ /* 0x000964000c1e1100 */
.L_x_45:
[----:B------:R-:W-:Y:S05]  /*2d80*/  BSYNC B1 ;  /* 0x0000000000017941 */ /* 0x000fea0003800000 */
.L_x_44:
[----:B-----5:R-:W-:Y:S01]  /*2d90*/  LOP3.LUT R27, R27, 0xff, RZ, 0xc0, !PT ;  /* 0x000000ff1b1b7812 */ /* 0x020fe200078ec0ff */
[----:B------:R-:W-:Y:S01]  /*2da0*/  BSSY B1, `(.L_x_46) ;  /* 0x000000b000017945 */ /* 0x000fe20003800000 */
[----:B------:R-:W-:Y:S02]  /*2db0*/  ISETP.LT.OR P1, PT, R25, 0x9, !P1 ;  /* 0x000000091900780c */ /* 0x000fe40004f21670 */
[----:B------:R-:W-:-:S05]  /*2dc0*/  F2FP.F16.E5M2.UNPACK_B R27, R27 ;  /* 0x0000001bff1b723e */ /* 0x000fca00020004ff */
[----:B------:R-:W-:Y:S01]  /*2dd0*/  HADD2.F32 R28, -RZ, R27.H0_H0 ;  /* 0x2000001bff1c7230 */ /* 0x000fe20000004100 */
[----:B------:R-:W-:-:S04]  /*2de0*/  PRMT R27, RZ, 0x7610, R27 ;  /* 0x00007610ff1b7816 */ /* 0x000fc8000000001b */
[----:B------:R-:W-:-:S04]  /*2df0*/  FMUL R28, R28, R7 ;  /* 0x000000071c1c7220 */ /* 0x000fc80000400000 */
[----:B------:R-:W-:-:S05]  /*2e00*/  FFMA R28, R77, R3, R28 ;  /* 0x000000034d1c7223 */ /* 0x000fca000000001c */
[----:B---3--:R-:W-:-:S05]  /*2e10*/  F2FP.SATFINITE.E5M2.F32.PACK_AB_MERGE_C R29, RZ, R28, RZ ;  /* 0x0000001cff1d723e */ /* 0x008fca00048060ff */
[----:B------:R3:W-:Y:S01]  /*2e20*/  @!P2 STG.E.U8 desc[UR16][R10.64], R29 ;  /* 0x0000001d0a00a986 */ /* 0x0007e2000c101110 */
[----:B------:R-:W-:Y:S05]  /*2e30*/  @P1 BRA `(.L_x_47) ;  /* 0x0000000000041947 */ /* 0x000fea0003800000 */
[----:B------:R0:W5:Y:S02]  /*2e40*/  LDG.E.U8 R27, desc[UR16][R22.64+0x1] ;  /* 0x00000110161b7981 */ /* 0x000164000c1e1100 */
.L_x_47:
[----:B------:R-:W-:Y:S05]  /*2e50*/  BSYNC B1 ;  /* 0x0000000000017941 */ /* 0x000fea0003800000 */
.L_x_46:
[----:B-----5:R-:W-:Y:S01]  /*2e60*/  LOP3.LUT R27, R27, 0xff, RZ, 0xc0, !PT ;  /* 0x000000ff1b1b7812 */ /* 0x020fe200078ec0ff */
[----:B------:R-:W-:Y:S01]  /*2e70*/  BSSY B1, `(.L_x_48) ;  /* 0x000000c000017945 */ /* 0x000fe20003800000 */
[----:B------:R-:W-:Y:S02]  /*2e80*/  ISETP.GE.AND P2, PT, R26, 0x9, PT ;  /* 0x000000091a00780c */ /* 0x000fe40003f46270 */
[----:B------:R-:W-:Y:S02]  /*2e90*/  F2FP.F16.E5M2.UNPACK_B R27, R27 ;  /* 0x0000001bff1b723e */ /* 0x000fe400020004ff */
[----:B------:R-:W-:-:S03]  /*2ea0*/  ISETP.LT.OR P3, PT, R25, 0x1, !P2 ;  /* 0x000000011900780c */ /* 0x000fc60005761670 */
[----:B------:R-:W-:-:S05]  /*2eb0*/  HADD2.F32 R28, -RZ, R27.H0_H0 ;  /* 0x2000001bff1c7230 */ /* 0x000fca0000004100 */
[----:B------:R-:W-:-:S04]  /*2ec0*/  FMUL R27, R28, R7 ;  /* 0x000000071c1b7220 */ /* 0x000fc80000400000 */
[----:B------:R-:W-:-:S05]  /*2ed0*/  FFMA R27, R78, R3, R27 ;  /* 0x000000034e1b7223 */ /* 0x000fca000000001b */
[----:B---3--:R-:W-:Y:S02]  /*2ee0*/  F2FP.SATFINITE.E5M2.F32.PACK_AB_MERGE_C R29, RZ, R27, RZ ;  /* 0x0000001bff1d723e */ /* 0x008fe400048060ff */
[----:B------:R-:W-:-:S03]  /*2ef0*/  PRMT R27, RZ, 0x7610, R27 ;  /* 0x00007610ff1b7816 */ /* 0x000fc6000000001b */
[----:B------:R3:W-:Y:S01]  /*2f00*/  @!P1 STG.E.U8 desc[UR16][R10.64+0x1], R29 ;  /* 0x0000011d0a009986 */ /* 0x0007e2000c101110 */
[----:B------:R-:W-:Y:S05]  /*2f10*/  @P3 BRA `(.L_x_49) ;  /* 0x0000000000043947 */ /* 0x000fea0003800000 */
[----:B------:R0:W5:Y:S02]  /*2f20*/  LDG.E.U8 R27, desc[UR16][R12.64+0x8] ;  /* 0x000008100c1b7981 */ /* 0x000164000c1e1100 */
.L_x_49:
[----:B------:R-:W-:Y:S05]  /*2f30*/  BSYNC B1 ;  /* 0x0000000000017941 */ /* 0x000fea0003800000 */
.L_x_48:
        /* <DEDUP_REMOVED lines=13> */
.L_x_51:
[----:B------:R-:W-:Y:S05]  /*3010*/  BSYNC B1 ;  /* 0x0000000000017941 */ /* 0x000fea0003800000 */
.L_x_50:
[----:B-----5:R-:W-:Y:S01]  /*3020*/  LOP3.LUT R27, R27, 0xff, RZ, 0xc0, !PT ;  /* 0x000000ff1b1b7812 */ /* 0x020fe200078ec0ff */
[----:B------:R-:W-:Y:S01]  /*3030*/  BSSY B1, `(.L_x_52) ;  /* 0x000000b000017945 */ /* 0x000fe20003800000 */
[----:B------:R-:W-:Y:S02]  /*3040*/  ISETP.LT.OR P2, PT, R25, 0x9, !P2 ;  /* 0x000000091900780c */ /* 0x000fe40005741670 */
[----:B------:R-:W-:-:S05]  /*3050*/  F2FP.F16.E5M2.UNPACK_B R27, R27 ;  /* 0x0000001bff1b723e */ /* 0x000fca00020004ff */
        /* <DEDUP_REMOVED lines=8> */
.L_x_53:
[----:B------:R-:W-:Y:S05]  /*30e0*/  BSYNC B1 ;  /* 0x0000000000017941 */ /* 0x000fea0003800000 */
.L_x_52:
        /* <DEDUP_REMOVED lines=12> */
.L_x_55:
[----:B------:R-:W-:Y:S05]  /*31b0*/  BSYNC B1 ;  /* 0x0000000000017941 */ /* 0x000fea0003800000 */
.L_x_54:
        /* <DEDUP_REMOVED lines=13> */
.L_x_57:
[----:B------:R-:W-:Y:S05]  /*3290*/  BSYNC B1 ;  /* 0x0000000000017941 */ /* 0x000fea0003800000 */
.L_x_56:
        /* <DEDUP_REMOVED lines=13> */
.L_x_59:
[----:B------:R-:W-:Y:S05]  /*3370*/  BSYNC B1 ;  /* 0x0000000000017941 */ /* 0x000fea0003800000 */
.L_x_58:
        /* <DEDUP_REMOVED lines=12> */
.L_x_61:
[----:B------:R-:W-:Y:S05]  /*3440*/  BSYNC B1 ;  /* 0x0000000000017941 */ /* 0x000fea0003800000 */
.L_x_60:
        /* <DEDUP_REMOVED lines=12> */
.L_x_63:
[----:B------:R-:W-:Y:S05]  /*3510*/  BSYNC B1 ;  /* 0x0000000000017941 */ /* 0x000fea0003800000 */
.L_x_62:
        /* <DEDUP_REMOVED lines=13> */
.L_x_65:
[----:B------:R-:W-:Y:S05]  /*35f0*/  BSYNC B1 ;  /* 0x0000000000017941 */ /* 0x000fea0003800000 */
.L_x_64:
        /* <DEDUP_REMOVED lines=13> */
.L_x_67:
[----:B------:R-:W-:Y:S05]  /*36d0*/  BSYNC B1 ;  /* 0x0000000000017941 */ /* 0x000fea0003800000 */
.L_x_66:
        /* <DEDUP_REMOVED lines=12> */
.L_x_69:
[----:B------:R-:W-:Y:S05]  /*37a0*/  BSYNC B1 ;  /* 0x0000000000017941 */ /* 0x000fea0003800000 */
.L_x_68:
        /* <DEDUP_REMOVED lines=12> */
.L_x_71:
[----:B------:R-:W-:Y:S05]  /*3870*/  BSYNC B1 ;  /* 0x0000000000017941 */ /* 0x000fea0003800000 */
.L_x_70:
        /* <DEDUP_REMOVED lines=13> */
.L_x_73:
[----:B------:R-:W-:Y:S05]  /*3950*/  BSYNC B1 ;  /* 0x0000000000017941 */ /* 0x000fea0003800000 */
.L_x_72:
        /* <DEDUP_REMOVED lines=13> */
.L_x_75:
[----:B------:R-:W-:Y:S05]  /*3a30*/  BSYNC B1 ;  /* 0x0000000000017941 */ /* 0x000fea0003800000 */
.L_x_74:
        /* <DEDUP_REMOVED lines=12> */
.L_x_77:
[----:B------:R-:W-:Y:S05]  /*3b00*/  BSYNC B1 ;  /* 0x0000000000017941 */ /* 0x000fea0003800000 */
.L_x_76:
        /* <DEDUP_REMOVED lines=12> */
.L_x_79:
[----:B------:R-:W-:Y:S05]  /*3bd0*/  BSYNC B1 ;  /* 0x0000000000017941 */ /* 0x000fea0003800000 */
.L_x_78:
        /* <DEDUP_REMOVED lines=13> */
.L_x_81:
[----:B------:R-:W-:Y:S05]  /*3cb0*/  BSYNC B1 ;  /* 0x0000000000017941 */ /* 0x000fea0003800000 */
.L_x_80:
        /* <DEDUP_REMOVED lines=13> */
.L_x_83:
[----:B------:R-:W-:Y:S05]  /*3d90*/  BSYNC B1 ;  /* 0x0000000000017941 */ /* 0x000fea0003800000 */
.L_x_82:
        /* <DEDUP_REMOVED lines=12> */
.L_x_85:
[----:B------:R-:W-:Y:S05]  /*3e60*/  BSYNC B1 ;  /* 0x0000000000017941 */ /* 0x000fea0003800000 */
.L_x_84:
        /* <DEDUP_REMOVED lines=12> */
.L_x_87:
[----:B------:R-:W-:Y:S05]  /*3f30*/  BSYNC B1 ;  /* 0x0000000000017941 */ /* 0x000fea0003800000 */
.L_x_86:
        /* <DEDUP_REMOVED lines=13> */
.L_x_89:
[----:B------:R-:W-:Y:S05]  /*4010*/  BSYNC B1 ;  /* 0x0000000000017941 */ /* 0x000fea0003800000 */
.L_x_88:
[----:B-----5:R-:W-:Y:S01]  /*4020*/  LOP3.LUT R27, R27, 0xff, RZ, 0xc0, !PT ;  /* 0x000000ff1b1b7812 */ /* 0x020fe200078ec0ff */
[----:B------:R-:W-:Y:S01]  /*4030*/  BSSY B1, `(.L_x_90) ;  /* 0x000000c000017945 */ /* 0x000fe20003800000 */
[----:B------:R-:W-:Y:S02]  /*4040*/  ISETP.GE.AND P1, PT, R26, 0x32, PT ;  /* 0x000000321a00780c */ /* 0x000fe40003f26270 */
[----:B------:R-:W-:Y:S02]  /*4050*/  F2FP.F16.E5M2.UNPACK_B R27, R27 ;  /* 0x0000001bff1b723e */ /* 0x000fe400020004ff */
[----:B------:R-:W-:-:S03]  /*4060*/  ISETP.LT.OR P5, PT, R25, 0x1, !P1 ;  /* 0x000000011900780c */ /* 0x000fc60004fa1670 */
[----:B------:R-:W-:-:S05]  /*4070*/  HADD2.F32 R28, -RZ, R27.H0_H0 ;  /* 0x2000001bff1c7230 */ /* 0x000fca0000004100 */
[----:B------:R-:W-:-:S04]  /*4080*/  FMUL R28, R28, R7 ;  /* 0x000000071c1c7220 */ /* 0x000fc80000400000 */
[----:B------:R-:W-:Y:S01]  /*4090*/  FFMA R28, R21, R3, R28 ;  /* 0x00000003151c7223 */ /* 0x000fe2000000001c */
[----:B------:R-:W-:-:S04]  /*40a0*/  PRMT R21, RZ, 0x7610, R21 ;  /* 0x00007610ff157816 */ /* 0x000fc80000000015 */
[----:B------:R-:W-:-:S05]  /*40b0*/  F2FP.SATFINITE.E5M2.F32.PACK_AB_MERGE_C R27, RZ, R28, RZ ;  /* 0x0000001cff1b723e */ /* 0x000fca00048060ff */
[----:B------:R0:W-:Y:S01]  /*40c0*/  @!P3 STG.E.U8 desc[UR16][R8.64+0x30], R27 ;  /* 0x0000301b0800b986 */ /* 0x0001e2000c101110 */
[----:B------:R-:W-:Y:S05]  /*40d0*/  @P5 BRA `(.L_x_91) ;  /* 0x0000000000045947 */ /* 0x000fea0003800000 */
[----:B------:R0:W5:Y:S02]  /*40e0*/  LDG.E.U8 R21, desc[UR16][R12.64+0x31] ;  /* 0x000031100c157981 */ /* 0x000164000c1e1100 */
.L_x_91:
[----:B------:R-:W-:Y:S05]  /*40f0*/  BSYNC B1 ;  /* 0x0000000000017941 */ /* 0x000fea0003800000 */
.L_x_90:
[----:B-----5:R-:W-:Y:S01]  /*4100*/  LOP3.LUT R21, R21, 0xff, RZ, 0xc0, !PT ;  /* 0x000000ff15157812 */ /* 0x020fe200078ec0ff */
[----:B------:R-:W-:Y:S01]  /*4110*/  BSSY B1, `(.L_x_92) ;  /* 0x000000b000017945 */ /* 0x000fe20003800000 */
[----:B------:R-:W-:Y:S02]  /*4120*/  ISETP.LT.OR P2, PT, R25, 0x9, !P2 ;  /* 0x000000091900780c */ /* 0x000fe40005741670 */
[----:B------:R-:W-:-:S05]  /*4130*/  F2FP.F16.E5M2.UNPACK_B R21, R21 ;  /* 0x00000015ff15723e */ /* 0x000fca00020004ff */
        /* <DEDUP_REMOVED lines=8> */
.L_x_93:
[----:B------:R-:W-:Y:S05]  /*41c0*/  BSYNC B1 ;  /* 0x0000000000017941 */ /* 0x000fea0003800000 */
.L_x_92:
        /* <DEDUP_REMOVED lines=8> */
[----:B0-----:R-:W-:-:S05]  /*4250*/  F2FP.SATFINITE.E5M2.F32.PACK_AB_MERGE_C R21, RZ, R20, RZ ;  /* 0x00000014ff15723e */ /* 0x001fca00048060ff */
[----:B------:R0:W-:Y:S01]  /*4260*/  @!P2 STG.E.U8 desc[UR16][R10.64+0x30], R21 ;  /* 0x000030150a00a986 */ /* 0x0001e2000c101110 */
[----:B------:R-:W-:Y:S05]  /*4270*/  @P1 BRA `(.L_x_95) ;  /* 0x0000000000041947 */ /* 0x000fea0003800000 */
[----:B------:R0:W5:Y:S02]  /*4280*/  LDG.E.U8 R19, desc[UR16][R22.64+0x31] ;  /* 0x0000311016137981 */ /* 0x000164000c1e1100 */
.L_x_95:
[----:B------:R-:W-:Y:S05]  /*4290*/  BSYNC B1 ;  /* 0x0000000000017941 */ /* 0x000fea0003800000 */
.L_x_94:
        /* <DEDUP_REMOVED lines=13> */
.L_x_97:
[----:B------:R-:W-:Y:S05]  /*4370*/  BSYNC B1 ;  /* 0x0000000000017941 */ /* 0x000fea0003800000 */
.L_x_96:
        /* <DEDUP_REMOVED lines=13> */
.L_x_99:
[----:B------:R-:W-:Y:S05]  /*4450*/  BSYNC B1 ;  /* 0x0000000000017941 */ /* 0x000fea0003800000 */
.L_x_98:
[----:B-----5:R-:W-:Y:S01]  /*4460*/  LOP3.LUT R17, R17, 0xff, RZ, 0xc0, !PT ;  /* 0x000000ff11117812 */ /* 0x020fe200078ec0ff */
[----:B------:R-:W-:Y:S01]  /*4470*/  BSSY B1, `(.L_x_100) ;  /* 0x000000b000017945 */ /* 0x000fe20003800000 */
[----:B------:R-:W-:Y:S02]  /*4480*/  ISETP.LT.OR P2, PT, R25, 0x9, !P2 ;  /* 0x000000091900780c */ /* 0x000fe40005741670 */
[----:B------:R-:W-:-:S05]  /*4490*/  F2FP.F16.E5M2.UNPACK_B R17, R17 ;  /* 0x00000011ff11723e */ /* 0x000fca00020004ff */
[----:B0-2---:R-:W-:-:S05]  /*44a0*/  HADD2.F32 R12, -RZ, R17.H0_H0 ;  /* 0x20000011ff0c7230 */ /* 0x005fca0000004100 */
[----:B------:R-:W-:Y:S01]  /*44b0*/  FMUL R13, R12, R7 ;  /* 0x000000070c0d7220 */ /* 0x000fe20000400000 */
[----:B------:R-:W-:-:S03]  /*44c0*/  PRMT R12, RZ, 0x7610, R12 ;  /* 0x00007610ff0c7816 */ /* 0x000fc6000000000c */
[----:B------:R-:W-:-:S05]  /*44d0*/  FFMA R13, R16, R3, R13 ;  /* 0x00000003100d7223 */ /* 0x000fca000000000d */
[----:B------:R-:W-:-:S05]  /*44e0*/  F2FP.SATFINITE.E5M2.F32.PACK_AB_MERGE_C R13, RZ, R13, RZ ;  /* 0x0000000dff0d723e */ /* 0x000fca00048060ff */
[----:B------:R0:W-:Y:S01]  /*44f0*/  @!P5 STG.E.U8 desc[UR16][R8.64+0x39], R13 ;  /* 0x0000390d0800d986 */ /* 0x0001e2000c101110 */
[----:B------:R-:W-:Y:S05]  /*4500*/  @P2 BRA `(.L_x_101) ;  /* 0x0000000000042947 */ /* 0x000fea0003800000 */
[----:B------:R2:W5:Y:S02]  /*4510*/  LDG.E.U8 R12, desc[UR16][R22.64+0x38] ;  /* 0x00003810160c7981 */ /* 0x000564000c1e1100 */
.L_x_101:
[----:B------:R-:W-:Y:S05]  /*4520*/  BSYNC B1 ;  /* 0x0000000000017941 */ /* 0x000fea0003800000 */
.L_x_100:
[----:B-----5:R-:W-:Y:S01]  /*4530*/  LOP3.LUT R12, R12, 0xff, RZ, 0xc0, !PT ;  /* 0x000000ff0c0c7812 */ /* 0x020fe200078ec0ff */
[----:B------:R-:W-:Y:S01]  /*4540*/  BSSY B1, `(.L_x_102) ;  /* 0x000000b000017945 */ /* 0x000fe20003800000 */
[----:B------:R-:W-:Y:S02]  /*4550*/  ISETP.LT.OR P1, PT, R25, 0x9, !P1 ;  /* 0x000000091900780c */ /* 0x000fe40004f21670 */
[----:B------:R-:W-:Y:S02]  /*4560*/  F2FP.F16.E5M2.UNPACK_B R12, R12 ;  /* 0x0000000cff0c723e */ /* 0x000fe400020004ff */
[----:B01----:R-:W-:-:S03]  /*4570*/  PRMT R8, RZ, 0x7610, R8 ;  /* 0x00007610ff087816 */ /* 0x003fc60000000008 */
[----:B------:R-:W-:-:S05]  /*4580*/  HADD2.F32 R12, -RZ, R12.H0_H0 ;  /* 0x2000000cff0c7230 */ /* 0x000fca0000004100 */
[----:B------:R-:W-:-:S04]  /*4590*/  FMUL R12, R12, R7 ;  /* 0x000000070c0c7220 */ /* 0x000fc80000400000 */
[----:B------:R-:W-:-:S05]  /*45a0*/  FFMA R12, R15, R3, R12 ;  /* 0x000000030f0c7223 */ /* 0x000fca000000000c */
[----:B------:R-:W-:-:S05]  /*45b0*/  F2FP.SATFINITE.E5M2.F32.PACK_AB_MERGE_C R9, RZ, R12, RZ ;  /* 0x0000000cff09723e */ /* 0x000fca00048060ff */
[----:B------:R0:W-:Y:S01]  /*45c0*/  @!P2 STG.E.U8 desc[UR16][R10.64+0x38], R9 ;  /* 0x000038090a00a986 */ /* 0x0001e2000c101110 */
[----:B------:R-:W-:Y:S05]  /*45d0*/  @P1 BRA `(.L_x_103) ;  /* 0x0000000000041947 */ /* 0x000fea0003800000 */
[----:B------:R1:W5:Y:S02]  /*45e0*/  LDG.E.U8 R8, desc[UR16][R22.64+0x39] ;  /* 0x0000391016087981 */ /* 0x000364000c1e1100 */
.L_x_103:
[----:B------:R-:W-:Y:S05]  /*45f0*/  BSYNC B1 ;  /* 0x0000000000017941 */ /* 0x000fea0003800000 */
.L_x_102:
[----:B------:R-:W-:Y:S05]  /*4600*/  @P1 BRA `(.L_x_104) ;  /* 0x0000000800601947 */ /* 0x000fea0003800000 */
[----:B-----5:R-:W-:-:S04]  /*4610*/  LOP3.LUT R8, R8, 0xff, RZ, 0xc0, !PT ;  /* 0x000000ff08087812 */ /* 0x020fc800078ec0ff */
[----:B------:R-:W-:-:S05]  /*4620*/  F2FP.F16.E5M2.UNPACK_B R8, R8 ;  /* 0x00000008ff08723e */ /* 0x000fca00020004ff */
[----:B------:R-:W-:-:S05]  /*4630*/  HADD2.F32 R8, -RZ, R8.H0_H0 ;  /* 0x20000008ff087230 */ /* 0x000fca0000004100 */
[----:B0-----:R-:W-:-:S04]  /*4640*/  FMUL R9, R8, R7 ;  /* 0x0000000708097220 */ /* 0x001fc80000400000 */
[----:B------:R-:W-:-:S05]  /*4650*/  FFMA R9, R14, R3, R9 ;  /* 0x000000030e097223 */ /* 0x000fca0000000009 */
[----:B------:R-:W-:-:S05]  /*4660*/  F2FP.SATFINITE.E5M2.F32.PACK_AB_MERGE_C R9, RZ, R9, RZ ;  /* 0x00000009ff09723e */ /* 0x000fca00048060ff */
[----:B------:R0:W-:Y:S01]  /*4670*/  STG.E.U8 desc[UR16][R10.64+0x39], R9 ;  /* 0x000039090a007986 */ /* 0x0001e2000c101110 */
[----:B------:R-:W-:Y:S05]  /*4680*/  BRA `(.L_x_104) ;  /* 0x0000000800407947 */ /* 0x000fea0003800000 */
.L_x_39:
[----:B------:R-:W-:Y:S01]  /*4690*/  ISETP.GE.AND P1, PT, R26, 0x2, PT ;  /* 0x000000021a00780c */ /* 0x000fe20003f26270 */
[-C--:B--2---:R-:W-:Y:S01]  /*46a0*/  FMUL R80, R80, R3.reuse ;  /* 0x0000000350507220 */ /* 0x084fe20000400000 */
[----:B------:R-:W-:Y:S01]  /*46b0*/  ISETP.GE.AND P3, PT, R26, 0x1, PT ;  /* 0x000000011a00780c */ /* 0x000fe20003f66270 */
[-C--:B------:R-:W-:Y:S01]  /*46c0*/  FMUL R79, R79, R3.reuse ;  /* 0x000000034f4f7220 */ /* 0x080fe20000400000 */
[----:B------:R-:W-:Y:S01]  /*46d0*/  ISETP.LT.OR P5, PT, R25, 0x1, !P1 ;  /* 0x000000011900780c */ /* 0x000fe20004fa1670 */
[-C--:B------:R-:W-:Y:S01]  /*46e0*/  FMUL R77, R77, R3.reuse ;  /* 0x000000034d4d7220 */ /* 0x080fe20000400000 */
[C---:B------:R-:W-:Y:S01]  /*46f0*/  ISETP.LT.OR P2, PT, R25.reuse, 0x1, !P3 ;  /* 0x000000011900780c */ /* 0x040fe20005f41670 */
[-C--:B------:R-:W-:Y:S01]  /*4700*/  FMUL R78, R78, R3.reuse ;  /* 0x000000034e4e7220 */ /* 0x080fe20000400000 */
[----:B------:R-:W-:Y:S01]  /*4710*/  ISETP.LT.OR P3, PT, R25, 0x9, !P3 ;  /* 0x000000091900780c */ /* 0x000fe20005f61670 */
[-C--:B------:R-:W-:Y:S01]  /*4720*/  FMUL R75, R75, R3.reuse ;  /* 0x000000034b4b7220 */ /* 0x080fe20000400000 */
[----:B------:R-:W-:Y:S01]  /*4730*/  F2FP.SATFINITE.E5M2.F32.PACK_AB_MERGE_C R13, RZ, R80, RZ ;  /* 0x00000050ff0d723e */ /* 0x000fe200048060ff */
[----:B------:R-:W-:Y:S01]  /*4740*/  FMUL R76, R76, R3 ;  /* 0x000000034c4c7220 */ /* 0x000fe20000400000 */
[----:B------:R-:W-:Y:S01]  /*4750*/  F2FP.SATFINITE.E5M2.F32.PACK_AB_MERGE_C R79, RZ, R79, RZ ;  /* 0x0000004fff4f723e */ /* 0x000fe200048060ff */
[----:B------:R-:W-:Y:S01]  /*4760*/  FMUL R73, R73, R3 ;  /* 0x0000000349497220 */ /* 0x000fe20000400000 */
[----:B------:R-:W-:Y:S01]  /*4770*/  F2FP.SATFINITE.E5M2.F32.PACK_AB_MERGE_C R77, RZ, R77, RZ ;  /* 0x0000004dff4d723e */ /* 0x000fe200048060ff */
[-C--:B------:R-:W-:Y:S01]  /*4780*/  FMUL R74, R74, R3.reuse ;  /* 0x000000034a4a7220 */ /* 0x080fe20000400000 */
[C---:B------:R-:W-:Y:S01]  /*4790*/  ISETP.LT.OR P1, PT, R25.reuse, 0x9, !P1 ;  /* 0x000000091900780c */ /* 0x040fe20004f21670 */
[----:B------:R0:W-:Y:S01]  /*47a0*/  @!P5 STG.E.U8 desc[UR16][R8.64+0x1], R13 ;  /* 0x0000010d0800d986 */ /* 0x0001e2000c101110 */
[----:B------:R-:W-:Y:S01]  /*47b0*/  ISETP.GE.AND P5, PT, R26, 0x9, PT ;  /* 0x000000091a00780c */ /* 0x000fe20003fa6270 */
[----:B------:R-:W-:Y:S01]  /*47c0*/  FMUL R72, R72, R3 ;  /* 0x0000000348487220 */ /* 0x000fe20000400000 */
[----:B------:R-:W-:Y:S01]  /*47d0*/  F2FP.SATFINITE.E5M2.F32.PACK_AB_MERGE_C R75, RZ, R75, RZ ;  /* 0x0000004bff4b723e */ /* 0x000fe200048060ff */
[----:B------:R-:W-:Y:S01]  /*47e0*/  @!P2 STG.E.U8 desc[UR16][R8.64], R79 ;  /* 0x0000004f0800a986 */ /* 0x000fe2000c101110 */
[----:B------:R-:W-:Y:S01]  /*47f0*/  ISETP.GE.AND P2, PT, R26, 0xa, PT ;  /* 0x0000000a1a00780c */ /* 0x000fe20003f46270 */
[-C--:B------:R-:W-:Y:S01]  /*4800*/  FMUL R70, R70, R3.reuse ;  /* 0x0000000346467220 */ /* 0x080fe20000400000 */
[----:B------:R-:W-:Y:S01]  /*4810*/  F2FP.SATFINITE.E5M2.F32.PACK_AB_MERGE_C R23, RZ, R76, RZ ;  /* 0x0000004cff17723e */ /* 0x000fe200048060ff */
[----:B------:R-:W-:Y:S01]  /*4820*/  @!P3 STG.E.U8 desc[UR16][R10.64], R77 ;  /* 0x0000004d0a00b986 */ /* 0x000fe2000c101110 */
[----:B------:R-:W-:Y:S01]  /*4830*/  ISETP.LT.OR P3, PT, R25, 0x1, !P5 ;  /* 0x000000011900780c */ /* 0x000fe20006f61670 */
[-C--:B------:R-:W-:Y:S01]  /*4840*/  FMUL R69, R69, R3.reuse ;  /* 0x0000000345457220 */ /* 0x080fe20000400000 */
[C---:B------:R-:W-:Y:S01]  /*4850*/  ISETP.LT.OR P6, PT, R25.reuse, 0x1, !P2 ;  /* 0x000000011900780c */ /* 0x040fe200057c1670 */
[-C--:B------:R-:W-:Y:S01]  /*4860*/  FMUL R68, R68, R3.reuse ;  /* 0x0000000344447220 */ /* 0x080fe20000400000 */
[----:B------:R-:W-:Y:S01]  /*4870*/  ISETP.LT.OR P5, PT, R25, 0x9, !P5 ;  /* 0x000000091900780c */ /* 0x000fe20006fa1670 */
[-C--:B------:R-:W-:Y:S01]  /*4880*/  FMUL R67, R67, R3.reuse ;  /* 0x0000000343437220 */ /* 0x080fe20000400000 */
[----:B0-----:R-:W-:Y:S01]  /*4890*/  F2FP.SATFINITE.E5M2.F32.PACK_AB_MERGE_C R13, RZ, R78, RZ ;  /* 0x0000004eff0d723e */ /* 0x001fe200048060ff */
[----:B------:R-:W-:Y:S01]  /*48a0*/  FMUL R66, R66, R3 ;  /* 0x0000000342427220 */ /* 0x000fe20000400000 */
[----:B------:R-:W-:Y:S01]  /*48b0*/  F2FP.SATFINITE.E5M2.F32.PACK_AB_MERGE_C R73, RZ, R73, RZ ;  /* 0x00000049ff49723e */ /* 0x000fe200048060ff */
[-C--:B------:R-:W-:Y:S01]  /*48c0*/  FMUL R65, R65, R3.reuse ;  /* 0x0000000341417220 */ /* 0x080fe20000400000 */
[C---:B------:R-:W-:Y:S01]  /*48d0*/  ISETP.LT.OR P2, PT, R25.reuse, 0x9, !P2 ;  /* 0x000000091900780c */ /* 0x040fe20005741670 */
[----:B------:R0:W-:Y:S01]  /*48e0*/  @!P1 STG.E.U8 desc[UR16][R10.64+0x1], R13 ;  /* 0x0000010d0a009986 */ /* 0x0001e2000c101110 */
[----:B------:R-:W-:Y:S01]  /*48f0*/  ISETP.GE.AND P1, PT, R26, 0x12, PT ;  /* 0x000000121a00780c */ /* 0x000fe20003f26270 */
[-C--:B------:R-:W-:Y:S01]  /*4900*/  FMUL R64, R64, R3.reuse ;  /* 0x0000000340407220 */ /* 0x080fe20000400000 */
[----:B------:R-:W-:Y:S01]  /*4910*/  F2FP.SATFINITE.E5M2.F32.PACK_AB_MERGE_C R27, RZ, R70, RZ ;  /* 0x00000046ff1b723e */ /* 0x000fe200048060ff */
[----:B------:R-:W-:Y:S01]  /*4920*/  @!P3 STG.E.U8 desc[UR16][R8.64+0x8], R75 ;  /* 0x0000084b0800b986 */ /* 0x000fe2000c101110 */
[----:B------:R-:W-:Y:S01]  /*4930*/  ISETP.GE.AND P3, PT, R26, 0x11, PT ;  /* 0x000000111a00780c */ /* 0x000fe20003f66270 */
[----:B------:R-:W-:Y:S01]  /*4940*/  FMUL R62, R62, R3 ;  /* 0x000000033e3e7220 */ /* 0x000fe20000400000 */
[----:B------:R-:W-:Y:S01]  /*4950*/  F2FP.SATFINITE.E5M2.F32.PACK_AB_MERGE_C R69, RZ, R69, RZ ;  /* 0x00000045ff45723e */ /* 0x000fe200048060ff */
[----:B------:R1:W-:Y:S01]  /*4960*/  @!P6 STG.E.U8 desc[UR16][R8.64+0x9], R23 ;  /* 0x000009170800e986 */ /* 0x0003e2000c101110 */
[----:B------:R-:W-:Y:S01]  /*4970*/  ISETP.LT.OR P6, PT, R25, 0x1, !P1 ;  /* 0x000000011900780c */ /* 0x000fe20004fc1670 */
[-C--:B------:R-:W-:Y:S01]  /*4980*/  FMUL R63, R63, R3.reuse ;  /* 0x000000033f3f7220 */ /* 0x080fe20000400000 */
[C---:B------:R-:W-:Y:S01]  /*4990*/  ISETP.LT.OR P1, PT, R25.reuse, 0x9, !P1 ;  /* 0x000000091900780c */ /* 0x040fe20004f21670 */
[----:B------:R-:W-:Y:S01]  /*49a0*/  @!P5 STG.E.U8 desc[UR16][R10.64+0x8], R73 ;  /* 0x000008490a00d986 */ /* 0x000fe2000c101110 */
[----:B------:R-:W-:Y:S01]  /*49b0*/  ISETP.LT.OR P5, PT, R25, 0x1, !P3 ;  /* 0x000000011900780c */ /* 0x000fe20005fa1670 */
[-C--:B------:R-:W-:Y:S01]  /*49c0*/  FMUL R61, R61, R3.reuse ;  /* 0x000000033d3d7220 */ /* 0x080fe20000400000 */
[----:B------:R-:W-:Y:S01]  /*49d0*/  ISETP.LT.OR P3, PT, R25, 0x9, !P3 ;  /* 0x000000091900780c */ /* 0x000fe20005f61670 */
[-C--:B------:R-:W-:Y:S01]  /*49e0*/  FMUL R60, R60, R3.reuse ;  /* 0x000000033c3c7220 */ /* 0x080fe20000400000 */
[----:B0-----:R-:W-:Y:S01]  /*49f0*/  F2FP.SATFINITE.E5M2.F32.PACK_AB_MERGE_C R13, RZ, R74, RZ ;  /* 0x0000004aff0d723e */ /* 0x001fe200048060ff */
[----:B------:R-:W-:Y:S01]  /*4a00*/  FMUL R58, R58, R3 ;  /* 0x000000033a3a7220 */ /* 0x000fe20000400000 */
[----:B------:R-:W-:Y:S01]  /*4a10*/  F2FP.SATFINITE.E5M2.F32.PACK_AB_MERGE_C R67, RZ, R67, RZ ;  /* 0x00000043ff43723e */ /* 0x000fe200048060ff */
[-C--:B------:R-:W-:Y:S01]  /*4a20*/  FMUL R59, R59, R3.reuse ;  /* 0x000000033b3b7220 */ /* 0x080fe20000400000 */
[----:B-1----:R-:W-:Y:S01]  /*4a30*/  F2FP.SATFINITE.E5M2.F32.PACK_AB_MERGE_C R23, RZ, R72, RZ ;  /* 0x00000048ff17723e */ /* 0x002fe200048060ff */
[----:B------:R0:W-:Y:S01]  /*4a40*/  @!P2 STG.E.U8 desc[UR16][R10.64+0x9], R13 ;  /* 0x0000090d0a00a986 */ /* 0x0001e2000c101110 */
[C---:B------:R-:W-:Y:S01]  /*4a50*/  ISETP.GE.AND P2, PT, R26.reuse, 0x1a, PT ;  /* 0x0000001a1a00780c */ /* 0x040fe20003f46270 */
[----:B------:R-:W-:Y:S01]  /*4a60*/  FMUL R57, R57, R3 ;  /* 0x0000000339397220 */ /* 0x000fe20000400000 */
[----:B------:R-:W-:Y:S01]  /*4a70*/  F2FP.SATFINITE.E5M2.F32.PACK_AB_MERGE_C R65, RZ, R65, RZ ;  /* 0x00000041ff41723e */ /* 0x000fe200048060ff */
[----:B------:R1:W-:Y:S01]  /*4a80*/  @!P5 STG.E.U8 desc[UR16][R8.64+0x10], R23 ;  /* 0x000010170800d986 */ /* 0x0003e2000c101110 */
[----:B------:R-:W-:Y:S01]  /*4a90*/  ISETP.GE.AND P5, PT, R26, 0x19, PT ;  /* 0x000000191a00780c */ /* 0x000fe20003fa6270 */
[----:B------:R-:W-:Y:S01]  /*4aa0*/  FMUL R56, R56, R3 ;  /* 0x0000000338387220 */ /* 0x000fe20000400000 */
[----:B------:R-:W-:Y:S01]  /*4ab0*/  F2FP.SATFINITE.E5M2.F32.PACK_AB_MERGE_C R63, RZ, R63, RZ ;  /* 0x0000003fff3f723e */ /* 0x000fe200048060ff */
[----:B------:R-:W-:Y:S01]  /*4ac0*/  @!P6 STG.E.U8 desc[UR16][R8.64+0x11], R27 ;  /* 0x0000111b0800e986 */ /* 0x000fe2000c101110 */
[----:B------:R-:W-:Y:S01]  /*4ad0*/  ISETP.LT.OR P6, PT, R25, 0x1, !P2 ;  /* 0x000000011900780c */ /* 0x000fe200057c1670 */
[-C--:B------:R-:W-:Y:S01]  /*4ae0*/  FMUL R21, R21, R3.reuse ;  /* 0x0000000315157220 */ /* 0x080fe20000400000 */
[C---:B------:R-:W-:Y:S01]  /*4af0*/  ISETP.LT.OR P2, PT, R25.reuse, 0x9, !P2 ;  /* 0x000000091900780c */ /* 0x040fe20005741670 */
[----:B------:R-:W-:Y:S01]  /*4b00*/  @!P3 STG.E.U8 desc[UR16][R10.64+0x10], R69 ;  /* 0x000010450a00b986 */ /* 0x000fe2000c101110 */
[C---:B------:R-:W-:Y:S01]  /*4b10*/  ISETP.LT.OR P3, PT, R25.reuse, 0x1, !P5 ;  /* 0x000000011900780c */ /* 0x040fe20006f61670 */
[-C--:B------:R-:W-:Y:S01]  /*4b20*/  FMUL R20, R20, R3.reuse ;  /* 0x0000000314147220 */ /* 0x080fe20000400000 */
[----:B------:R-:W-:Y:S01]  /*4b30*/  ISETP.LT.OR P5, PT, R25, 0x9, !P5 ;  /* 0x000000091900780c */ /* 0x000fe20006fa1670 */
[-C--:B------:R-:W-:Y:S01]  /*4b40*/  FMUL R19, R19, R3.reuse ;  /* 0x0000000313137220 */ /* 0x080fe20000400000 */
[----:B0-----:R-:W-:Y:S01]  /*4b50*/  F2FP.SATFINITE.E5M2.F32.PACK_AB_MERGE_C R13, RZ, R68, RZ ;  /* 0x00000044ff0d723e */ /* 0x001fe200048060ff */
[-C--:B------:R-:W-:Y:S01]  /*4b60*/  FMUL R18, R18, R3.reuse ;  /* 0x0000000312127220 */ /* 0x080fe20000400000 */
[----:B-1----:R-:W-:Y:S01]  /*4b70*/  F2FP.SATFINITE.E5M2.F32.PACK_AB_MERGE_C R23, RZ, R66, RZ ;  /* 0x00000042ff17723e */ /* 0x002fe200048060ff */
[----:B------:R-:W-:Y:S01]  /*4b80*/  FMUL R17, R17, R3 ;  /* 0x0000000311117220 */ /* 0x000fe20000400000 */
[----:B------:R-:W-:Y:S01]  /*4b90*/  F2FP.SATFINITE.E5M2.F32.PACK_AB_MERGE_C R61, RZ, R61, RZ ;  /* 0x0000003dff3d723e */ /* 0x000fe200048060ff */
[----:B------:R0:W-:Y:S01]  /*4ba0*/  @!P1 STG.E.U8 desc[UR16][R10.64+0x11], R13 ;  /* 0x0000110d0a009986 */ /* 0x0001e2000c101110 */
[----:B------:R-:W-:Y:S01]  /*4bb0*/  ISETP.GE.AND P1, PT, R26, 0x22, PT ;  /* 0x000000221a00780c */ /* 0x000fe20003f26270 */
[----:B------:R-:W-:Y:S01]  /*4bc0*/  FMUL R16, R16, R3 ;  /* 0x0000000310107220 */ /* 0x000fe20000400000 */
[----:B------:R-:W-:Y:S01]  /*4bd0*/  F2FP.SATFINITE.E5M2.F32.PACK_AB_MERGE_C R59, RZ, R59, RZ ;  /* 0x0000003bff3b723e */ /* 0x000fe200048060ff */
[----:B------:R-:W-:Y:S01]  /*4be0*/  @!P3 STG.E.U8 desc[UR16][R8.64+0x18], R67 ;  /* 0x000018430800b986 */ /* 0x000fe2000c101110 */
[----:B------:R-:W-:Y:S01]  /*4bf0*/  ISETP.GE.AND P3, PT, R26, 0x21, PT ;  /* 0x000000211a00780c */ /* 0x000fe20003f66270 */
[----:B------:R-:W-:Y:S01]  /*4c00*/  FMUL R15, R15, R3 ;  /* 0x000000030f0f7220 */ /* 0x000fe20000400000 */
[----:B------:R-:W-:Y:S01]  /*4c10*/  F2FP.SATFINITE.E5M2.F32.PACK_AB_MERGE_C R57, RZ, R57, RZ ;  /* 0x00000039ff39723e */ /* 0x000fe200048060ff */
[----:B------:R1:W-:Y:S01]  /*4c20*/  @!P6 STG.E.U8 desc[UR16][R8.64+0x19], R23 ;  /* 0x000019170800e986 */ /* 0x0003e2000c101110 */
[C---:B------:R-:W-:Y:S01]  /*4c30*/  ISETP.LT.OR P6, PT, R25.reuse, 0x1, !P3 ;  /* 0x000000011900780c */ /* 0x040fe20005fc1670 */
[----:B------:R-:W-:Y:S01]  /*4c40*/  FMUL R14, R14, R3 ;  /* 0x000000030e0e7220 */ /* 0x000fe20000400000 */
[C---:B------:R-:W-:Y:S01]  /*4c50*/  ISETP.LT.OR P3, PT, R25.reuse, 0x9, !P3 ;  /* 0x000000091900780c */ /* 0x040fe20005f61670 */
[----:B------:R-:W-:Y:S01]  /*4c60*/  @!P5 STG.E.U8 desc[UR16][R10.64+0x18], R65 ;  /* 0x000018410a00d986 */ /* 0x000fe2000c101110 */
[----:B------:R-:W-:-:S02]  /*4c70*/  ISETP.LT.OR P5, PT, R25, 0x1, !P1 ;  /* 0x000000011900780c */ /* 0x000fc40004fa1670 */
[----:B0-----:R-:W-:Y:S02]  /*4c80*/  F2FP.SATFINITE.E5M2.F32.PACK_AB_MERGE_C R13, RZ, R64, RZ ;  /* 0x00000040ff0d723e */ /* 0x001fe400048060ff */
[----:B------:R-:W-:Y:S02]  /*4c90*/  ISETP.LT.OR P1, PT, R25, 0x9, !P1 ;  /* 0x000000091900780c */ /* 0x000fe40004f21670 */
[----:B------:R-:W-:Y:S01]  /*4ca0*/  F2FP.SATFINITE.E5M2.F32.PACK_AB_MERGE_C R21, RZ, R21, RZ ;  /* 0x00000015ff15723e */ /* 0x000fe200048060ff */
[----:B------:R0:W-:Y:S01]  /*4cb0*/  @!P2 STG.E.U8 desc[UR16][R10.64+0x19], R13 ;  /* 0x0000190d0a00a986 */ /* 0x0001e2000c101110 */
[----:B-1----:R-:W-:Y:S02]  /*4cc0*/  F2FP.SATFINITE.E5M2.F32.PACK_AB_MERGE_C R23, RZ, R62, RZ ;  /* 0x0000003eff17723e */ /* 0x002fe400048060ff */
[----:B------:R-:W-:Y:S01]  /*4cd0*/  ISETP.GE.AND P2, PT, R26, 0x2a, PT ;  /* 0x0000002a1a00780c */ /* 0x000fe20003f46270 */
[----:B------:R-:W-:Y:S01]  /*4ce0*/  @!P6 STG.E.U8 desc[UR16][R8.64+0x20], R63 ;  /* 0x0000203f0800e986 */ /* 0x000fe2000c101110 */
[----:B------:R-:W-:-:S02]  /*4cf0*/  F2FP.SATFINITE.E5M2.F32.PACK_AB_MERGE_C R19, RZ, R19, RZ ;  /* 0x00000013ff13723e */ /* 0x000fc400048060ff */
[----:B------:R-:W-:Y:S01]  /*4d00*/  F2FP.SATFINITE.E5M2.F32.PACK_AB_MERGE_C R17, RZ, R17, RZ ;  /* 0x00000011ff11723e */ /* 0x000fe200048060ff */
[----:B------:R1:W-:Y:S01]  /*4d10*/  @!P5 STG.E.U8 desc[UR16][R8.64+0x21], R23 ;  /* 0x000021170800d986 */ /* 0x0003e2000c101110 */
[----:B------:R-:W-:Y:S02]  /*4d20*/  ISETP.GE.AND P5, PT, R26, 0x29, PT ;  /* 0x000000291a00780c */ /* 0x000fe40003fa6270 */
[----:B------:R-:W-:Y:S01]  /*4d30*/  F2FP.SATFINITE.E5M2.F32.PACK_AB_MERGE_C R15, RZ, R15, RZ ;  /* 0x0000000fff0f723e */ /* 0x000fe200048060ff */
[----:B------:R-:W-:Y:S01]  /*4d40*/  @!P3 STG.E.U8 desc[UR16][R10.64+0x20], R61 ;  /* 0x0000203d0a00b986 */ /* 0x000fe2000c101110 */
[C---:B------:R-:W-:Y:S02]  /*4d50*/  ISETP.LT.OR P3, PT, R25.reuse, 0x1, !P2 ;  /* 0x000000011900780c */ /* 0x040fe40005761670 */
[C---:B------:R-:W-:Y:S02]  /*4d60*/  ISETP.LT.OR P6, PT, R25.reuse, 0x1, !P5 ;  /* 0x000000011900780c */ /* 0x040fe40006fc1670 */
[----:B------:R-:W-:-:S02]  /*4d70*/  ISETP.LT.OR P5, PT, R25, 0x9, !P5 ;  /* 0x000000091900780c */ /* 0x000fc40006fa1670 */
[----:B0-----:R-:W-:Y:S02]  /*4d80*/  F2FP.SATFINITE.E5M2.F32.PACK_AB_MERGE_C R13, RZ, R60, RZ ;  /* 0x0000003cff0d723e */ /* 0x001fe400048060ff */
[----:B-1----:R-:W-:Y:S02]  /*4d90*/  F2FP.SATFINITE.E5M2.F32.PACK_AB_MERGE_C R23, RZ, R58, RZ ;  /* 0x0000003aff17723e */ /* 0x002fe400048060ff */
[----:B------:R-:W-:Y:S01]  /*4da0*/  ISETP.LT.OR P2, PT, R25, 0x9, !P2 ;  /* 0x000000091900780c */ /* 0x000fe20005741670 */
[----:B------:R0:W-:Y:S01]  /*4db0*/  @!P1 STG.E.U8 desc[UR16][R10.64+0x21], R13 ;  /* 0x0000210d0a009986 */ /* 0x0001e2000c101110 */
[----:B------:R-:W-:-:S03]  /*4dc0*/  ISETP.GE.AND P1, PT, R26, 0x31, PT ;  /* 0x000000311a00780c */ /* 0x000fc60003f26270 */
[----:B------:R1:W-:Y:S01]  /*4dd0*/  @!P3 STG.E.U8 desc[UR16][R8.64+0x29], R23 ;  /* 0x000029170800b986 */ /* 0x0003e2000c101110 */
[----:B------:R-:W-:-:S03]  /*4de0*/  ISETP.GE.AND P3, PT, R26, 0x32, PT ;  /* 0x000000321a00780c */ /* 0x000fc60003f66270 */
[----:B------:R-:W-:Y:S01]  /*4df0*/  @!P6 STG.E.U8 desc[UR16][R8.64+0x28], R59 ;  /* 0x0000283b0800e986 */ /* 0x000fe2000c101110 */
[C---:B------:R-:W-:Y:S02]  /*4e00*/  ISETP.LT.OR P6, PT, R25.reuse, 0x1, !P1 ;  /* 0x000000011900780c */ /* 0x040fe40004fc1670 */
[C---:B------:R-:W-:Y:S01]  /*4e10*/  ISETP.LT.OR P1, PT, R25.reuse, 0x9, !P1 ;  /* 0x000000091900780c */ /* 0x040fe20004f21670 */
[----:B------:R-:W-:Y:S01]  /*4e20*/  @!P5 STG.E.U8 desc[UR16][R10.64+0x28], R57 ;  /* 0x000028390a00d986 */ /* 0x000fe2000c101110 */
[C---:B------:R-:W-:Y:S02]  /*4e30*/  ISETP.LT.OR P5, PT, R25.reuse, 0x1, !P3 ;  /* 0x000000011900780c */ /* 0x040fe40005fa1670 */
        /* <DEDUP_REMOVED lines=10> */
[----:B------:R2:W-:Y:S01]  /*4ee0*/  @!P1 STG.E.U8 desc[UR16][R10.64+0x30], R19 ;  /* 0x000030130a009986 */ /* 0x0005e2000c101110 */
[C---:B------:R-:W-:Y:S02]  /*4ef0*/  ISETP.LT.OR P1, PT, R25.reuse, 0x1, !P2 ;  /* 0x000000011900780c */ /* 0x040fe40005721670 */
[----:B------:R-:W-:Y:S02]  /*4f00*/  ISETP.LT.OR P2, PT, R25, 0x9, !P2 ;  /* 0x000000091900780c */ /* 0x000fe40005741670 */
[----:B0-----:R-:W-:Y:S02]  /*4f10*/  F2FP.SATFINITE.E5M2.F32.PACK_AB_MERGE_C R13, RZ, R18, RZ ;  /* 0x00000012ff0d723e */ /* 0x001fe400048060ff */
[----:B-1----:R-:W-:-:S03]  /*4f20*/  F2FP.SATFINITE.E5M2.F32.PACK_AB_MERGE_C R21, RZ, R14, RZ ;  /* 0x0000000eff15723e */ /* 0x002fc600048060ff */
[----:B------:R0:W-:Y:S01]  /*4f30*/  @!P3 STG.E.U8 desc[UR16][R10.64+0x31], R13 ;  /* 0x0000310d0a00b986 */ /* 0x0001e2000c101110 */
[----:B--2---:R-:W-:-:S03]  /*4f40*/  F2FP.SATFINITE.E5M2.F32.PACK_AB_MERGE_C R19, RZ, R16, RZ ;  /* 0x00000010ff13723e */ /* 0x004fc600048060ff */
[----:B------:R0:W-:Y:S04]  /*4f50*/  @!P1 STG.E.U8 desc[UR16][R8.64+0x38], R17 ;  /* 0x0000381108009986 */ /* 0x0001e8000c101110 */
[----:B------:R0:W-:Y:S04]  /*4f60*/  @!P5 STG.E.U8 desc[UR16][R8.64+0x39], R19 ;  /* 0x000039130800d986 */ /* 0x0001e8000c101110 */
[----:B------:R0:W-:Y:S04]  /*4f70*/  @!P2 STG.E.U8 desc[UR16][R10.64+0x38], R15 ;  /* 0x0000380f0a00a986 */ /* 0x0001e8000c101110 */
[----:B------:R0:W-:Y:S02]  /*4f80*/  @!P6 STG.E.U8 desc[UR16][R10.64+0x39], R21 ;  /* 0x000039150a00e986 */ /* 0x0001e4000c101110 */
.L_x_104:
[----:B------:R-:W-:Y:S05]  /*4f90*/  BSYNC B0 ;  /* 0x0000000000007941 */ /* 0x000fea0003800000 */
.L_x_38:
[----:B------:R-:W-:Y:S01]  /*4fa0*/  ULDC UR6, c[0x0][0xc] ;  /* 0x0000030000067ab9 */ /* 0x000fe20000000800 */
[----:B------:R-:W-:Y:S01]  /*4fb0*/  ULDC UR7, c[0x0][0x10] ;  /* 0x0000040000077ab9 */ /* 0x000fe20000000800 */
[----:B0-----:R-:W0:Y:S01]  /*4fc0*/  LDC R9, c[0x0][0x14] ;  /* 0x00000500ff097b82 */ /* 0x001e220000000800 */
[----:B------:R-:W-:Y:S01]  /*4fd0*/  UIMAD.WIDE.U32 UR6, UR6, UR7, URZ ;  /* 0x00000007060672a5 */ /* 0x000fe2000f8e003f */
[----:B-----5:R-:W-:Y:S01]  /*4fe0*/  PRMT R8, RZ, 0x7610, R8 ;  /* 0x00007610ff087816 */ /* 0x020fe20000000008 */
[----:B------:R-:W-:Y:S02]  /*4ff0*/  IMAD.MOV.U32 R12, RZ, RZ, -0x1 ;  /* 0xffffffffff0c7424 */ /* 0x000fe400078e00ff */
[----:B------:R-:W-:Y:S02]  /*5000*/  IMAD.MOV.U32 R71, RZ, RZ, -0x1 ;  /* 0xffffffffff477424 */ /* 0x000fe400078e00ff */
[----:B0-----:R-:W-:-:S04]  /*5010*/  IMAD.WIDE.U32 R4, R9, UR6, R4 ;  /* 0x0000000609047c25 */ /* 0x001fc8000f8e0004 */
[----:B------:R-:W-:Y:S01]  /*5020*/  IMAD R9, R9, UR7, RZ ;  /* 0x0000000709097c24 */ /* 0x000fe2000f8e02ff */
[----:B------:R-:W-:Y:S02]  /*5030*/  ULDC.64 UR6, c[0x0][0x650] ;  /* 0x0001940000067ab9 */ /* 0x000fe40000000a00 */
[----:B------:R-:W-:Y:S01]  /*5040*/  ISETP.GE.U32.AND P1, PT, R4, UR6, PT ;  /* 0x0000000604007c0c */ /* 0x000fe2000bf26070 */
[----:B------:R-:W-:-:S05]  /*5050*/  IMAD.IADD R5, R5, 0x1, R9 ;  /* 0x0000000105057824 */ /* 0x000fca00078e0209 */
[----:B------:R-:W-:-:S13]  /*5060*/  ISETP.GE.U32.AND.EX P1, PT, R5, UR7, PT, P1 ;  /* 0x0000000705007c0c */ /* 0x000fda000bf26110 */
[----:B------:R-:W-:Y:S05]  /*5070*/  @P1 BRA `(.L_x_105) ;  /* 0x0000000400601947 */ /* 0x000fea0003800000 */
[----:B------:R-:W0:Y:S01]  /*5080*/  S2R R20, SR_CTAID.X ;  /* 0x0000000000147919 */ /* 0x000e220000002500 */
[----:B------:R-:W5:Y:S01]  /*5090*/  LDC.64 R14, c[0x0][0x628] ;  /* 0x00018a00ff0e7b82 */ /* 0x000f620000000a00 */
[----:B------:R-:W-:Y:S01]  /*50a0*/  ULDC UR6, c[0x0][0x150] ;  /* 0x0000540000067ab9 */ /* 0x000fe20000000800 */
[----:B------:R-:W-:Y:S01]  /*50b0*/  IMAD.MOV.U32 R12, RZ, RZ, R4 ;  /* 0x000000ffff0c7224 */ /* 0x000fe200078e0004 */
[----:B-12-4-:R-:W1:Y:S01]  /*50c0*/  S2R R22, SR_CTAID.Y ;  /* 0x0000000000167919 */ /* 0x016e620000002600 */
[----:B------:R-:W-:-:S04]  /*50d0*/  IMAD.MOV.U32 R13, RZ, RZ, R5 ;  /* 0x000000ffff0d7224 */ /* 0x000fc800078e0005 */
[----:B------:R-:W2:Y:S08]  /*50e0*/  LDC R23, c[0x0][0x144] ;  /* 0x00005100ff177b82 */ /* 0x000eb00000000800 */
[----:B------:R-:W4:Y:S08]  /*50f0*/  LDC R16, c[0x0][0x630] ;  /* 0x00018c00ff107b82 */ /* 0x000f300000000800 */
[----:B------:R-:W1:Y:S01]  /*5100*/  LDC.64 R18, c[0x0][0x620] ;  /* 0x00018800ff127b82 */ /* 0x000e620000000a00 */
[----:B-----5:R-:W-:-:S04]  /*5110*/  ISETP.NE.U32.AND P1, PT, R14, RZ, PT ;  /* 0x000000ff0e00720c */ /* 0x020fc80003f25070 */
[----:B------:R-:W-:Y:S02]  /*5120*/  ISETP.NE.AND.EX P1, PT, R15, RZ, PT, P1 ;  /* 0x000000ff0f00720c */ /* 0x000fe40003f25310 */
[----:B0-----:R-:W-:-:S05]  /*5130*/  I2FP.F32.U32 R8, R20 ;  /* 0x0000001400087245 */ /* 0x001fca0000201000 */
[----:B------:R-:W-:-:S04]  /*5140*/  FMUL R8, R8, UR6 ;  /* 0x0000000608087c20 */ /* 0x000fc80008400000 */
[----:B------:R0:W0:Y:S02]  /*5150*/  F2I.U32.TRUNC.NTZ R21, R8 ;  /* 0x0000000800157305 */ /* 0x000024000020f000 */
[----:B--2-4-:R-:W-:Y:S05]  /*5160*/  @!P1 BRA `(.L_x_106) ;  /* 0x0000000000289947 */ /* 0x014fea0003800000 */
[----:B------:R-:W2:Y:S02]  /*5170*/  LDC R9, c[0x0][0x634] ;  /* 0x00018d00ff097b82 */ /* 0x000ea40000000800 */
[----:B--2---:R-:W-:-:S05]  /*5180*/  IADD3 R13, P1, R4, R9, RZ ;  /* 0x00000009040d7210 */ /* 0x004fca0007f3e0ff */
[----:B------:R-:W-:-:S04]  /*5190*/  IMAD.X R17, RZ, RZ, R5, P1 ;  /* 0x000000ffff117224 */ /* 0x000fc800008e0605 */
[----:B0-----:R-:W-:-:S04]  /*51a0*/  IMAD.WIDE.U32 R8, R17, R14, RZ ;  /* 0x0000000e11087225 */ /* 0x001fc800078e00ff */
[----:B---3--:R-:W-:-:S04]  /*51b0*/  IMAD.WIDE.U32 R10, P1, R13, R15, R8 ;  /* 0x0000000f0d0a7225 */ /* 0x008fc80007820008 */
[----:B------:R-:W-:-:S04]  /*51c0*/  IMAD.WIDE.U32 R8, R13, R14, RZ ;  /* 0x0000000e0d087225 */ /* 0x000fc800078e00ff */
[----:B------:R-:W-:Y:S01]  /*51d0*/  IMAD.X R13, RZ, RZ, RZ, P1 ;  /* 0x000000ffff0d7224 */ /* 0x000fe200008e06ff */
[----:B------:R-:W-:Y:S01]  /*51e0*/  IADD3 RZ, P1, R9, R10, RZ ;  /* 0x0000000a09ff7210 */ /* 0x000fe20007f3e0ff */
[----:B------:R-:W-:-:S04]  /*51f0*/  IMAD.MOV.U32 R12, RZ, RZ, R11 ;  /* 0x000000ffff0c7224 */ /* 0x000fc800078e000b */
[----:B------:R-:W-:-:S08]  /*5200*/  IMAD.WIDE.U32.X R12, R17, R15, R12, P1 ;  /* 0x0000000f110c7225 */ /* 0x000fd000008e040c */
.L_x_106:
[----:B---3--:R-:W2:Y:S01]  /*5210*/  LDC.64 R28, c[0x0][0x640] ;  /* 0x00019000ff1c7b82 */ /* 0x008ea20000000a00 */
[-C--:B------:R-:W-:Y:S01]  /*5220*/  SHF.R.U64 R71, R12, R16.reuse, R13 ;  /* 0x000000100c477219 */ /* 0x080fe2000000120d */
[----:B0-----:R-:W-:Y:S01]  /*5230*/  IMAD.MOV R21, RZ, RZ, -R21 ;  /* 0x000000ffff157224 */ /* 0x001fe200078e0a15 */
[----:B------:R-:W-:Y:S01]  /*5240*/  SHF.R.U32.HI R8, RZ, R16, R13 ;  /* 0x00000010ff087219 */ /* 0x000fe2000001160d */
[----:B------:R-:W-:Y:S01]  /*5250*/  ULDC UR6, c[0x0][0x154] ;  /* 0x0000550000067ab9 */ /* 0x000fe20000000800 */
[----:B------:R-:W-:Y:S01]  /*5260*/  IADD3 R11, P1, RZ, -R71, RZ ;  /* 0x80000047ff0b7210 */ /* 0x000fe20007f3e0ff */
[----:B------:R-:W-:Y:S02]  /*5270*/  IMAD R21, R23, R21, R20 ;  /* 0x0000001517157224 */ /* 0x000fe400078e0214 */
[----:B------:R-:W0:Y:S01]  /*5280*/  LDC R12, c[0x0][0x618] ;  /* 0x00018600ff0c7b82 */ /* 0x000e220000000800 */
[----:B------:R-:W-:Y:S02]  /*5290*/  IMAD.MOV.U32 R13, RZ, RZ, 0x1 ;  /* 0x00000001ff0d7424 */ /* 0x000fe400078e00ff */
[----:B------:R-:W-:-:S04]  /*52a0*/  IMAD.X R9, RZ, RZ, ~R8, P1 ;  /* 0x000000ffff097224 */ /* 0x000fc800008e0e08 */
[-C--:B-1----:R-:W-:Y:S01]  /*52b0*/  IMAD R10, R9, R18.reuse, RZ ;  /* 0x00000012090a7224 */ /* 0x082fe200078e02ff */
[----:B------:R-:W1:Y:S01]  /*52c0*/  LDC R24, c[0x0][0x608] ;  /* 0x00018200ff187b82 */ /* 0x000e620000000800 */
[----:B------:R-:W-:-:S04]  /*52d0*/  IMAD.WIDE.U32 R8, R11, R18, R4 ;  /* 0x000000120b087225 */ /* 0x000fc800078e0004 */
[----:B------:R-:W-:Y:S01]  /*52e0*/  IMAD R11, R11, R19, R10 ;  /* 0x000000130b0b7224 */ /* 0x000fe200078e020a */
[----:B------:R-:W-:Y:S02]  /*52f0*/  I2FP.F32.U32 R10, R22 ;  /* 0x00000016000a7245 */ /* 0x000fe40000201000 */
[----:B------:R-:W3:Y:S01]  /*5300*/  LDC R26, c[0x0][0x658] ;  /* 0x00019600ff1a7b82 */ /* 0x000ee20000000800 */
[----:B------:R-:W-:Y:S01]  /*5310*/  IMAD.IADD R9, R9, 0x1, R11 ;  /* 0x0000000109097824 */ /* 0x000fe200078e020b */
[----:B--2---:R-:W-:Y:S01]  /*5320*/  ISETP.NE.U32.AND P1, PT, R28, RZ, PT ;  /* 0x000000ff1c00720c */ /* 0x004fe20003f25070 */
[----:B------:R-:W-:Y:S01]  /*5330*/  FMUL R10, R10, UR6 ;  /* 0x000000060a0a7c20 */ /* 0x000fe20008400000 */
[----:B------:R-:W-:Y:S02]  /*5340*/  IMAD.MOV.U32 R11, RZ, RZ, -0x1 ;  /* 0xffffffffff0b7424 */ /* 0x000fe400078e00ff */
[----:B------:R-:W-:Y:S01]  /*5350*/  ISETP.NE.AND.EX P1, PT, R29, RZ, PT, P1 ;  /* 0x000000ff1d00720c */ /* 0x000fe20003f25310 */
[----:B------:R2:W4:Y:S01]  /*5360*/  F2I.U32.TRUNC.NTZ R17, R10 ;  /* 0x0000000a00117305 */ /* 0x000522000020f000 */
[----:B------:R-:W2:Y:S01]  /*5370*/  LDC R19, c[0x0][0x148] ;  /* 0x00005200ff137b82 */ /* 0x000ea20000000800 */
[----:B0-----:R-:W-:-:S02]  /*5380*/  SHF.R.U64 R16, R8, R12, R9 ;  /* 0x0000000c08107219 */ /* 0x001fc40000001209 */
[----:B------:R-:W-:-:S05]  /*5390*/  SHF.R.U32.HI R9, RZ, R12, R9 ;  /* 0x0000000cff097219 */ /* 0x000fca0000011609 */
[----:B------:R-:W0:Y:S01]  /*53a0*/  LDC R20, c[0x0][0x600] ;  /* 0x00018000ff147b82 */ /* 0x000e220000000800 */
[-CC-:B-1----:R-:W-:Y:S02]  /*53b0*/  SHF.R.U64 R14, R16, R24.reuse, R9.reuse ;  /* 0x00000018100e7219 */ /* 0x182fe40000001209 */
[----:B------:R-:W-:-:S05]  /*53c0*/  SHF.R.U32.HI R9, RZ, R24, R9 ;  /* 0x00000018ff097219 */ /* 0x000fca0000011609 */
[----:B------:R-:W1:Y:S01]  /*53d0*/  LDC R25, c[0x0][0x648] ;  /* 0x00019200ff197b82 */ /* 0x000e620000000800 */
[-CC-:B---3--:R-:W-:Y:S02]  /*53e0*/  SHF.R.U64 R18, R14, R26.reuse, R9.reuse ;  /* 0x0000001a0e127219 */ /* 0x188fe40000001209 */
[-C--:B------:R-:W-:Y:S02]  /*53f0*/  SHF.L.U32 R11, R11, R26.reuse, RZ ;  /* 0x0000001a0b0b7219 */ /* 0x080fe400000006ff */
[-C--:B------:R-:W-:Y:S01]  /*5400*/  SHF.R.U32.HI R9, RZ, R26.reuse, R9 ;  /* 0x0000001aff097219 */ /* 0x080fe20000011609 */
[----:B------:R-:W-:Y:S01]  /*5410*/  IMAD.MOV.U32 R8, RZ, RZ, R18 ;  /* 0x000000ffff087224 */ /* 0x000fe200078e0012 */
[----:B------:R-:W-:Y:S01]  /*5420*/  SHF.L.U32 R24, R13, R26, RZ ;  /* 0x0000001a0d187219 */ /* 0x000fe200000006ff */
[----:B------:R-:W3:Y:S01]  /*5430*/  LDC R27, c[0x0][0x638] ;  /* 0x00018e00ff1b7b82 */ /* 0x000ee20000000800 */
[----:B------:R-:W-:-:S07]  /*5440*/  LOP3.LUT R23, RZ, R11, RZ, 0x33, !PT ;  /* 0x0000000bff177212 */ /* 0x000fce00078e33ff */
[----:B------:R-:W0:Y:S01]  /*5450*/  LDC R30, c[0x0][0x610] ;  /* 0x00018400ff1e7b82 */ /* 0x000e220000000800 */
[----:B----4-:R-:W-:Y:S05]  /*5460*/  @!P1 BRA `(.L_x_107) ;  /* 0x0000000000289947 */ /* 0x010fea0003800000 */
[----:B------:R-:W4:Y:S02]  /*5470*/  LDC R13, c[0x0][0x64c] ;  /* 0x00019300ff0d7b82 */ /* 0x000f240000000800 */
[----:B----4-:R-:W-:-:S05]  /*5480*/  IADD3 R13, P1, R18, R13, RZ ;  /* 0x0000000d120d7210 */ /* 0x010fca0007f3e0ff */
[----:B------:R-:W-:-:S04]  /*5490*/  IMAD.X R15, RZ, RZ, R9, P1 ;  /* 0x000000ffff0f7224 */ /* 0x000fc800008e0609 */
[----:B------:R-:W-:-:S04]  /*54a0*/  IMAD.WIDE.U32 R8, R15, R28, RZ ;  /* 0x0000001c0f087225 */ /* 0x000fc800078e00ff */
[----:B--2---:R-:W-:-:S04]  /*54b0*/  IMAD.WIDE.U32 R10, P1, R13, R29, R8 ;  /* 0x0000001d0d0a7225 */ /* 0x004fc80007820008 */
[----:B------:R-:W-:-:S04]  /*54c0*/  IMAD.WIDE.U32 R8, R13, R28, RZ ;  /* 0x0000001c0d087225 */ /* 0x000fc800078e00ff */
[----:B------:R-:W-:Y:S01]  /*54d0*/  IMAD.X R13, RZ, RZ, RZ, P1 ;  /* 0x000000ffff0d7224 */ /* 0x000fe200008e06ff */
[----:B------:R-:W-:Y:S01]  /*54e0*/  IADD3 RZ, P1, R9, R10, RZ ;  /* 0x0000000a09ff7210 */ /* 0x000fe20007f3e0ff */
[----:B------:R-:W-:-:S04]  /*54f0*/  IMAD.MOV.U32 R12, RZ, RZ, R11 ;  /* 0x000000ffff0c7224 */ /* 0x000fc800078e000b */
[----:B------:R-:W-:-:S08]  /*5500*/  IMAD.WIDE.U32.X R8, R15, R29, R12, P1 ;  /* 0x0000001d0f087225 */ /* 0x000fd000008e040c */
.L_x_107:
[----:B-1----:R-:W-:Y:S01]  /*5510*/  SHF.R.U64 R8, R8, R25, R9 ;  /* 0x0000001908087219 */ /* 0x002fe20000001209 */
[----:B0-----:R-:W-:Y:S01]  /*5520*/  VIADD R13, R20, 0xffffffff ;  /* 0xffffffff140d7836 */ /* 0x001fe20000000000 */
[----:B------:R-:W-:Y:S01]  /*5530*/  LOP3.LUT R11, R14, R23, RZ, 0xc0, !PT ;  /* 0x000000170e0b7212 */ /* 0x000fe200078ec0ff */
[----:B------:R-:W-:Y:S02]  /*5540*/  IMAD.MOV R17, RZ, RZ, -R17 ;  /* 0x000000ffff117224 */ /* 0x000fe400078e0a11 */
[----:B------:R-:W-:Y:S02]  /*5550*/  IMAD.MOV R9, RZ, RZ, -R8 ;  /* 0x000000ffff097224 */ /* 0x000fe400078e0a08 */
[----:B------:R-:W-:Y:S01]  /*5560*/  IMAD R24, R24, R8, R11 ;  /* 0x0000000818187224 */ /* 0x000fe200078e020b */
[----:B------:R-:W-:Y:S01]  /*5570*/  LOP3.LUT R11, R16, R13, RZ, 0xc0, !PT ;  /* 0x0000000d100b7212 */ /* 0x000fe200078ec0ff */
[----:B--2---:R-:W-:Y:S02]  /*5580*/  @P4 IMAD R21, R19, R17, R22 ;  /* 0x0000001113154224 */ /* 0x004fe400078e0216 */
[----:B---3--:R-:W-:-:S02]  /*5590*/  IMAD R8, R9, R27, R18 ;  /* 0x0000001b09087224 */ /* 0x008fc400078e0212 */
[----:B------:R-:W-:Y:S02]  /*55a0*/  IMAD R24, R24, R30, R21 ;  /* 0x0000001e18187224 */ /* 0x000fe400078e0215 */
[----:B------:R-:W-:Y:S02]  /*55b0*/  IMAD R9, R8, R20, R11 ;  /* 0x0000001408097224 */ /* 0x000fe400078e020b */
[----:B------:R-:W-:-:S03]  /*55c0*/  IMAD.MOV.U32 R10, RZ, RZ, 0x1 ;  /* 0x00000001ff0a7424 */ /* 0x000fc600078e00ff */
[----:B------:R-:W-:Y:S02]  /*55d0*/  SEL R12, R9, R24, !P4 ;  /* 0x00000018090c7207 */ /* 0x000fe40006000000 */
[----:B------:R-:W-:Y:S02]  /*55e0*/  PRMT R8, R10, 0x7610, R8 ;  /* 0x000076100a087816 */ /* 0x000fe40000000008 */
[----:B------:R-:W-:-:S07]  /*55f0*/  SEL R24, R24, R9, !P4 ;  /* 0x0000000918187207 */ /* 0x000fce0006000000 */
.L_x_105:
[----:B------:R-:W-:Y:S01]  /*5600*/  LOP3.LUT P1, RZ, R8, 0xff, RZ, 0xc0, !PT ;  /* 0x000000ff08ff7812 */ /* 0x000fe2000782c0ff */
[----:B---3--:R-:W-:-:S12]  /*5610*/  IMAD.MOV.U32 R11, RZ, RZ, R24 ;  /* 0x000000ffff0b7224 */ /* 0x008fd800078e0018 */
[----:B------:R-:W-:Y:S05]  /*5620*/  @P1 BRA `(.L_x_108) ;  /* 0xffffffbc00401947 */ /* 0x000fea000383ffff */
[----:B------:R-:W-:Y:S05]  /*5630*/  EXIT ;  /* 0x000000000000794d */ /* 0x000fea0003800000 */
.L_x_8:
[----:B0-----:R-:W-:Y:S01]  /*5640*/  ULDC.64 UR4, c[0x0][0x650] ;  /* 0x0001940000047ab9 */ /* 0x001fe20000000a00 */
        /* <DEDUP_REMOVED lines=25> */
.L_x_110:
[----:B------:R-:W0:Y:S01]  /*57e0*/  LDC.64 R28, c[0x0][0x640] ;  /* 0x00019000ff1c7b82 */ /* 0x000e220000000a00 */
[-CC-:B------:R-:W-:Y:S01]  /*57f0*/  SHF.R.U64 R21, R14, R6.reuse, R15.reuse ;  /* 0x000000060e157219 */ /* 0x180fe2000000120f */
[----:B------:R-:W-:Y:S01]  /*5800*/  IMAD.MOV.U32 R26, RZ, RZ, 0x1 ;  /* 0x00000001ff1a7424 */ /* 0x000fe200078e00ff */
[----:B------:R-:W-:Y:S02]  /*5810*/  SHF.R.U32.HI R6, RZ, R6, R15 ;  /* 0x00000006ff067219 */ /* 0x000fe4000001160f */
[----:B------:R-:W-:-:S03]  /*5820*/  IADD3 R13, P0, RZ, -R21, RZ ;  /* 0x80000015ff0d7210 */ /* 0x000fc60007f1e0ff */
[----:B------:R-:W1:Y:S02]  /*5830*/  LDC R12, c[0x0][0x618] ;  /* 0x00018600ff0c7b82 */ /* 0x000e640000000800 */
[----:B------:R-:W-:-:S04]  /*5840*/  IMAD.X R11, RZ, RZ, ~R6, P0 ;  /* 0x000000ffff0b7224 */ /* 0x000fc800000e0e06 */
[-C--:B------:R-:W-:Y:S02]  /*5850*/  IMAD R6, R11, R22.reuse, RZ ;  /* 0x000000160b067224 */ /* 0x080fe400078e02ff */
[----:B------:R-:W2:Y:S01]  /*5860*/  LDC R14, c[0x0][0x608] ;  /* 0x00018200ff0e7b82 */ /* 0x000ea20000000800 */
[----:B------:R-:W-:-:S04]  /*5870*/  IMAD.WIDE.U32 R10, R13, R22, R4 ;  /* 0x000000160d0a7225 */ /* 0x000fc800078e0004 */
[----:B------:R-:W-:-:S03]  /*5880*/  IMAD R13, R13, R23, R6 ;  /* 0x000000170d0d7224 */ /* 0x000fc600078e0206 */
[----:B------:R-:W3:Y:S01]  /*5890*/  LDC R27, c[0x0][0x658] ;  /* 0x00019600ff1b7b82 */ /* 0x000ee20000000800 */
[----:B------:R-:W-:Y:S01]  /*58a0*/  IMAD.IADD R11, R11, 0x1, R13 ;  /* 0x000000010b0b7824 */ /* 0x000fe200078e020d */
[----:B0-----:R-:W-:-:S04]  /*58b0*/  ISETP.NE.U32.AND P0, PT, R28, RZ, PT ;  /* 0x000000ff1c00720c */ /* 0x001fc80003f05070 */
[----:B------:R-:W-:Y:S02]  /*58c0*/  ISETP.NE.AND.EX P0, PT, R29, RZ, PT, P0 ;  /* 0x000000ff1d00720c */ /* 0x000fe40003f05300 */
[----:B------:R-:W0:Y:S01]  /*58d0*/  LDC R18, c[0x0][0x600] ;  /* 0x00018000ff127b82 */ /* 0x000e220000000800 */
[-CC-:B-1----:R-:W-:Y:S01]  /*58e0*/  SHF.R.U64 R16, R10, R12.reuse, R11.reuse ;  /* 0x0000000c0a107219 */ /* 0x182fe2000000120b */
[----:B------:R-:W-:Y:S01]  /*58f0*/  IMAD.MOV.U32 R10, RZ, RZ, -0x1 ;  /* 0xffffffffff0a7424 */ /* 0x000fe200078e00ff */
[----:B------:R-:W-:-:S05]  /*5900*/  SHF.R.U32.HI R11, RZ, R12, R11 ;  /* 0x0000000cff0b7219 */ /* 0x000fca000001160b */
[----:B------:R-:W1:Y:S01]  /*5910*/  LDC R22, c[0x0][0x648] ;  /* 0x00019200ff167b82 */ /* 0x000e620000000800 */
[-CC-:B--2---:R-:W-:Y:S02]  /*5920*/  SHF.R.U64 R23, R16, R14.reuse, R11.reuse ;  /* 0x0000000e10177219 */ /* 0x184fe4000000120b */
[----:B------:R-:W-:-:S05]  /*5930*/  SHF.R.U32.HI R6, RZ, R14, R11 ;  /* 0x0000000eff067219 */ /* 0x000fca000001160b */
[----:B------:R-:W2:Y:S01]  /*5940*/  LDC R24, c[0x0][0x638] ;  /* 0x00018e00ff187b82 */ /* 0x000ea20000000800 */
[-C--:B---3--:R-:W-:Y:S02]  /*5950*/  SHF.L.U32 R10, R10, R27.reuse, RZ ;  /* 0x0000001b0a0a7219 */ /* 0x088fe400000006ff */
[-CC-:B------:R-:W-:Y:S02]  /*5960*/  SHF.R.U64 R25, R23, R27.reuse, R6.reuse ;  /* 0x0000001b17197219 */ /* 0x180fe40000001206 */
[----:B------:R-:W-:Y:S02]  /*5970*/  LOP3.LUT R30, RZ, R10, RZ, 0x33, !PT ;  /* 0x0000000aff1e7212 */ /* 0x000fe400078e33ff */
[----:B------:R-:W-:Y:S01]  /*5980*/  SHF.R.U32.HI R11, RZ, R27, R6 ;  /* 0x0000001bff0b7219 */ /* 0x000fe20000011606 */
[----:B------:R-:W3:Y:S01]  /*5990*/  LDC R31, c[0x0][0x610] ;  /* 0x00018400ff1f7b82 */ /* 0x000ee20000000800 */
[----:B------:R-:W-:Y:S01]  /*59a0*/  IMAD.MOV.U32 R10, RZ, RZ, R25 ;  /* 0x000000ffff0a7224 */ /* 0x000fe200078e0019 */
[----:B------:R-:W-:Y:S06]  /*59b0*/  @!P0 BRA `(.L_x_111) ;  /* 0x0000000000288947 */ /* 0x000fec0003800000 */
        /* <DEDUP_REMOVED lines=10> */
.L_x_111:
[----:B-1----:R-:W-:Y:S01]  /*5a60*/  SHF.R.U64 R9, R10, R22, R11 ;  /* 0x000000160a097219 */ /* 0x002fe2000000120b */
[----:B0-----:R-:W-:Y:S01]  /*5a70*/  VIADD R11, R18, 0xffffffff ;  /* 0xffffffff120b7836 */ /* 0x001fe20000000000 */
[----:B------:R-:W-:Y:S01]  /*5a80*/  SHF.L.U32 R26, R26, R27, RZ ;  /* 0x0000001b1a1a7219 */ /* 0x000fe200000006ff */
[----:B------:R-:W-:Y:S01]  /*5a90*/  @P4 IMAD R7, R19, R20, R8 ;  /* 0x0000001413074224 */ /* 0x000fe200078e0208 */
[----:B------:R-:W-:Y:S01]  /*5aa0*/  LOP3.LUT R6, R23, R30, RZ, 0xc0, !PT ;  /* 0x0000001e17067212 */ /* 0x000fe200078ec0ff */
[----:B------:R-:W-:Y:S02]  /*5ab0*/  IMAD.MOV R10, RZ, RZ, -R9 ;  /* 0x000000ffff0a7224 */ /* 0x000fe400078e0a09 */
[----:B------:R-:W-:Y:S02]  /*5ac0*/  IMAD.MOV.U32 R17, RZ, RZ, R21 ;  /* 0x000000ffff117224 */ /* 0x000fe400078e0015 */
[----:B------:R-:W-:Y:S01]  /*5ad0*/  IMAD R8, R26, R9, R6 ;  /* 0x000000091a087224 */ /* 0x000fe200078e0206 */
[----:B------:R-:W-:Y:S01]  /*5ae0*/  LOP3.LUT R9, R16, R11, RZ, 0xc0, !PT ;  /* 0x0000000b10097212 */ /* 0x000fe200078ec0ff */
[----:B--2---:R-:W-:-:S02]  /*5af0*/  IMAD R6, R10, R24, R25 ;  /* 0x000000180a067224 */ /* 0x004fc400078e0219 */
[----:B---3--:R-:W-:Y:S02]  /*5b00*/  IMAD R7, R8, R31, R7 ;  /* 0x0000001f08077224 */ /* 0x008fe400078e0207 */
[----:B------:R-:W-:Y:S02]  /*5b10*/  IMAD R14, R6, R18, R9 ;  /* 0x00000012060e7224 */ /* 0x000fe400078e0209 */
[----:B------:R-:W-:-:S03]  /*5b20*/  IMAD.MOV.U32 R8, RZ, RZ, 0x1 ;  /* 0x00000001ff087424 */ /* 0x000fc600078e00ff */
[----:B------:R-:W-:Y:S02]  /*5b30*/  SEL R18, R14, R7, !P4 ;  /* 0x000000070e127207 */ /* 0x000fe40006000000 */
[----:B------:R-:W-:Y:S02]  /*5b40*/  PRMT R6, R8, 0x7610, R6 ;  /* 0x0000761008067816 */ /* 0x000fe40000000006 */
[----:B------:R-:W-:-:S07]  /*5b50*/  SEL R14, R7, R14, !P4 ;  /* 0x0000000e070e7207 */ /* 0x000fce0006000000 */
.L_x_109:
[----:B------:R-:W-:-:S08]  /*5b60*/  NOP ;  /* 0x0000000000007918 */ /* 0x000fd00000000000 */
[----:B------:R-:W0:-:S00]  /*5b70*/  USETMAXREG.DEALLOC.CTAPOOL 0x28 ;  /* 0x00000028000079c8 */ /* 0x000e0000080e0500 */
[----:B0-----:R-:W-:-:S13]  /*5b80*/  ISETP.NE.AND P0, PT, R3, RZ, PT ;  /* 0x000000ff0300720c */ /* 0x001fda0003f05270 */
[----:B------:R-:W-:Y:S05]  /*5b90*/  @P0 EXIT ;  /* 0x000000000000094d */ /* 0x000fea0003800000 */
[----:B------:R-:W-:Y:S01]  /*5ba0*/  LOP3.LUT P0, RZ, R6, 0xff, RZ, 0xc0, !PT ;  /* 0x000000ff06ff7812 */ /* 0x000fe2000780c0ff */
[----:B------:R-:W-:Y:S02]  /*5bb0*/  IMAD.MOV.U32 R3, RZ, RZ, 0x1 ;  /* 0x00000001ff037424 */ /* 0x000fe400078e00ff */
[----:B------:R-:W-:-:S10]  /*5bc0*/  IMAD.MOV.U32 R13, RZ, RZ, RZ ;  /* 0x000000ffff0d7224 */ /* 0x000fd400078e00ff */
[----:B------:R-:W-:Y:S05]  /*5bd0*/  @!P0 BRA `(.L_x_112) ;  /* 0x0000000c00348947 */ /* 0x000fea0003800000 */
[----:B------:R-:W0:Y:S01]  /*5be0*/  LDC R3, c[0x0][0x28c] ;  /* 0x0000a300ff037b82 */ /* 0x000e220000000800 */
[----:B------:R-:W-:Y:S01]  /*5bf0*/  ULDC UR5, c[0x0][0x658] ;  /* 0x0001960000057ab9 */ /* 0x000fe20000000800 */
[----:B------:R-:W-:Y:S01]  /*5c00*/  UMOV UR7, 0xffffffff ;  /* 0xffffffff00077882 */ /* 0x000fe20000000000 */
[----:B------:R-:W-:Y:S01]  /*5c10*/  ULDC UR6, c[0x0][0xc] ;  /* 0x0000030000067ab9 */ /* 0x000fe20000000800 */
[----:B------:R-:W-:Y:S01]  /*5c20*/  USHF.L.U32 UR8, UR7, UR5, URZ ;  /* 0x0000000507087299 */ /* 0x000fe2000800063f */
[----:B------:R-:W-:Y:S01]  /*5c30*/  BSSY B0, `(.L_x_112) ;  /* 0x00000c7000007945 */ /* 0x000fe20003800000 */
[----:B------:R-:W-:Y:S01]  /*5c40*/  UMOV UR9, 0x1 ;  /* 0x0000000100097882 */ /* 0x000fe20000000000 */
[----:B------:R-:W-:Y:S01]  /*5c50*/  ULDC UR7, c[0x0][0x10] ;  /* 0x0000040000077ab9 */ /* 0x000fe20000000800 */
[----:B------:R-:W1:Y:S01]  /*5c60*/  S2UR UR10, SR_CgaCtaId ;  /* 0x00000000000a79c3 */ /* 0x000e620000008800 */
[----:B------:R-:W-:Y:S01]  /*5c70*/  UIMAD.WIDE.U32 UR6, UR6, UR7, URZ ;  /* 0x00000007060672a5 */ /* 0x000fe2000f8e003f */
[----:B------:R-:W-:Y:S01]  /*5c80*/  IMAD.MOV.U32 R16, RZ, RZ, 0x1 ;  /* 0x00000001ff107424 */ /* 0x000fe200078e00ff */
[----:B------:R-:W-:Y:S01]  /*5c90*/  USHF.L.U32 UR18, UR9, UR5, URZ ;  /* 0x0000000509127299 */ /* 0x000fe2000800063f */
[----:B------:R-:W-:Y:S01]  /*5ca0*/  LOP3.LUT R15, R2, 0x2, RZ, 0xfc, !PT ;  /* 0x00000002020f7812 */ /* 0x000fe200078efcff */
[----:B------:R-:W-:Y:S01]  /*5cb0*/  IMAD.MOV.U32 R13, RZ, RZ, RZ ;  /* 0x000000ffff0d7224 */ /* 0x000fe200078e00ff */
[----:B------:R-:W-:Y:S01]  /*5cc0*/  ULDC UR5, c[0x0][0x14] ;  /* 0x0000050000057ab9 */ /* 0x000fe20000000800 */
[----:B------:R-:W-:Y:S01]  /*5cd0*/  ULDC UR4, c[0x0][0x600] ;  /* 0x0001800000047ab9 */ /* 0x000fe20000000800 */
[----:B------:R-:W-:-:S02]  /*5ce0*/  UIMAD.WIDE.U32 UR22, UR6, UR5, URZ ;  /* 0x00000005061672a5 */ /* 0x000fc4000f8e003f */
[----:B------:R-:W-:Y:S02]  /*5cf0*/  UIMAD UR13, UR7, UR5, URZ ;  /* 0x00000005070d72a4 */ /* 0x000fe4000f8e023f */
[----:B------:R-:W-:Y:S02]  /*5d00*/  UIADD3 UR4, UR4, -0x1, URZ ;  /* 0xffffffff04047890 */ /* 0x000fe4000fffe03f */
[----:B------:R-:W-:Y:S01]  /*5d10*/  ULOP3.LUT UR17, URZ, UR8, URZ, 0x33, !UPT ;  /* 0x000000083f117292 */ /* 0x000fe2000f8e333f */
[----:B0-----:R-:W-:Y:S01]  /*5d20*/  VIADD R3, R3, 0x3f ;  /* 0x0000003f03037836 */ /* 0x001fe20000000000 */
[----:B------:R-:W-:Y:S01]  /*5d30*/  UIADD3 UR13, UR23, UR13, URZ ;  /* 0x0000000d170d7290 */ /* 0x000fe2000fffe03f */
[----:B------:R-:W-:-:S03]  /*5d40*/  ULDC.64 UR24, c[0x0][0x198] ;  /* 0x0000660000187ab9 */ /* 0x000fc60000000a00 */
[----:B------:R-:W-:Y:S01]  /*5d50*/  SHF.R.S32.HI R6, RZ, 0x1f, R3 ;  /* 0x0000001fff067819 */ /* 0x000fe20000011403 */
[----:B-1----:R-:W-:-:S03]  /*5d60*/  IMAD.U32 R11, RZ, RZ, UR10 ;  /* 0x0000000aff0b7e24 */ /* 0x002fc6000f8e00ff */
[----:B------:R-:W-:Y:S01]  /*5d70*/  LEA.HI R6, R6, R3, RZ, 0x6 ;  /* 0x0000000306067211 */ /* 0x000fe200078f30ff */
[----:B------:R-:W-:-:S03]  /*5d80*/  IMAD.MOV.U32 R3, RZ, RZ, 0x1 ;  /* 0x00000001ff037424 */ /* 0x000fc600078e00ff */
[----:B------:R-:W-:-:S05]  /*5d90*/  SHF.R.S32.HI R10, RZ, 0x6, R6 ;  /* 0x00000006ff0a7819 */ /* 0x000fca0000011406 */
[----:B------:R-:W-:-:S07]  /*5da0*/  VIADD R12, R10, 0x1 ;  /* 0x000000010a0c7836 */ /* 0x000fce0000000000 */
.L_x_123:
[----:B------:R-:W-:-:S03]  /*5db0*/  UMOV UR5, 0xffffffff ;  /* 0xffffffff00057882 */ /* 0x000fc60000000000 */
[----:B------:R-:W-:Y:S05]  /*5dc0*/  BRA.DIV UR5, `(.L_x_113) ;  /* 0x0000001605a07947 */ /* 0x000fea000b800000 */
[----:B------:R-:W-:-:S13]  /*5dd0*/  ELECT P0, URZ, PT ;  /* 0x00000000003f782f */ /* 0x000fda0003800000 */
.L_x_148:
[----:B------:R-:W0:Y:S01]  /*5de0*/  LDC R6, c[0x0][0x28c] ;  /* 0x0000a300ff067b82 */ /* 0x000e220000000800 */
[----:B------:R-:W-:Y:S01]  /*5df0*/  BSSY B1, `(.L_x_114) ;  /* 0x000003a000017945 */ /* 0x000fe20003800000 */
[----:B0-----:R-:W-:-:S13]  /*5e00*/  ISETP.LT.OR P0, PT, R6, 0x1, !P0 ;  /* 0x000000010600780c */ /* 0x001fda0004701670 */
[----:B------:R-:W-:Y:S05]  /*5e10*/  @P0 BRA `(.L_x_115) ;  /* 0x0000000000dc0947 */ /* 0x000fea0003800000 */
[----:B------:R-:W-:Y:S02]  /*5e20*/  IMAD R14, R14, 0x8, R11 ;  /* 0x000000080e0e7824 */ /* 0x000fe400078e020b */
[----:B------:R-:W-:Y:S02]  /*5e30*/  IMAD.SHL.U32 R18, R18, 0x40, RZ ;  /* 0x0000004012127824 */ /* 0x000fe400078e00ff */
[----:B------:R-:W-:Y:S02]  /*5e40*/  IMAD.MOV.U32 R22, RZ, RZ, RZ ;  /* 0x000000ffff167224 */ /* 0x000fe400078e00ff */
[----:B------:R-:W-:Y:S02]  /*5e50*/  IMAD.MOV.U32 R6, RZ, RZ, R12 ;  /* 0x000000ffff067224 */ /* 0x000fe400078e000c */
[----:B------:R-:W-:Y:S02]  /*5e60*/  IMAD.MOV.U32 R7, RZ, RZ, R3 ;  /* 0x000000ffff077224 */ /* 0x000fe400078e0003 */
[----:B------:R-:W-:-:S02]  /*5e70*/  IMAD.MOV.U32 R8, RZ, RZ, R13 ;  /* 0x000000ffff087224 */ /* 0x000fc400078e000d */
[----:B------:R-:W-:-:S07]  /*5e80*/  IMAD.SHL.U32 R19, R14, 0x10, RZ ;  /* 0x000000100e137824 */ /* 0x000fce00078e00ff */
.L_x_118:
[----:B------:R-:W0:Y:S01]  /*5e90*/  S2UR UR5, SR_CgaCtaId ;  /* 0x00000000000579c3 */ /* 0x000e220000008800 */
[----:B------:R-:W-:Y:S02]  /*5ea0*/  MOV R14, 0x400 ;  /* 0x00000400000e7802 */ /* 0x000fe40000000f00 */
[----:B------:R-:W-:Y:S02]  /*5eb0*/  SHF.L.U32 R9, R7, 0x1f, RZ ;  /* 0x0000001f07097819 */ /* 0x000fe400000006ff */
[----:B------:R-:W-:Y:S01]  /*5ec0*/  LOP3.LUT P1, RZ, R0, 0x7f, RZ, 0xc0, !PT ;  /* 0x0000007f00ff7812 */ /* 0x000fe2000782c0ff */
[----:B0-----:R-:W-:-:S05]  /*5ed0*/  IMAD.U32 R11, RZ, RZ, UR5 ;  /* 0x00000005ff0b7e24 */ /* 0x001fca000f8e00ff */
[----:B------:R-:W-:-:S07]  /*5ee0*/  LEA R21, R11, R14, 0x18 ;  /* 0x0000000e0b157211 */ /* 0x000fce00078ec0ff */
[----:B------:R-:W0:Y:S01]  /*5ef0*/  @!P1 LDC R14, c[0x0][0x500] ;  /* 0x00014000ff0e9b82 */ /* 0x000e220000000800 */
[----:B------:R-:W-:-:S04]  /*5f00*/  IMAD R20, R8, 0x8, R21 ;  /* 0x0000000808147824 */ /* 0x000fc800078e0215 */
[----:B------:R-:W1:Y:S02]  /*5f10*/  SYNCS.PHASECHK.TRANS64.TRYWAIT P0, [R20+URZ+0x90], R9 ;  /* 0x00009009140075a7 */ /* 0x000e64000800017f */
[----:B-1----:R-:W-:Y:S05]  /*5f20*/  @!P0 BRA `(.L_x_116) ;  /* 0x0000001400688947 */ /* 0x002fea0003800000 */
.L_x_149:
[----:B-1----:R-:W-:Y:S01]  /*5f30*/  PRMT R9, R15, 0x9910, RZ ;  /* 0x000099100f097816 */ /* 0x002fe200000000ff */
[----:B0-----:R0:W-:Y:S03]  /*5f40*/  @!P1 SYNCS.ARRIVE.TRANS64 RZ, [R20+URZ], R14 ;  /* 0x0000000e14ff99a7 */ /* 0x0011e6000800003f */
[----:B------:R-:W-:-:S13]  /*5f50*/  ISETP.NE.AND P0, PT, R9, 0x2, PT ;  /* 0x000000020900780c */ /* 0x000fda0003f05270 */
[----:B0-----:R-:W-:Y:S05]  /*5f60*/  @P0 BRA `(.L_x_117) ;  /* 0x0000000000040947 */ /* 0x001fea0003800000 */
[----:B------:R-:W-:Y:S01]  /*5f70*/  BPT.TRAP 0x1 ;  /* 0x000000040000795c */ /* 0x000fe20000300000 */
.L_x_117:
[----:B------:R-:W-:Y:S01]  /*5f80*/  IMAD R9, R8, 0x8, R11 ;  /* 0x0000000808097824 */ /* 0x000fe200078e020b */
[----:B------:R-:W-:Y:S01]  /*5f90*/  R2UR UR9, R20 ;  /* 0x00000000140972ca */ /* 0x000fe200000e0000 */
[----:B------:R-:W-:Y:S01]  /*5fa0*/  VIADD R6, R6, 0xffffffff ;  /* 0xffffffff06067836 */ /* 0x000fe20000000000 */
[----:B------:R-:W-:Y:S01]  /*5fb0*/  UIADD3 UR6, UP0, UR24, 0xf0, URZ ;  /* 0x000000f018067890 */ /* 0x000fe2000ff1e03f */
[--C-:B------:R-:W-:Y:S01]  /*5fc0*/  IMAD.U32 R9, R9, 0x400, R21.reuse ;  /* 0x0000040009097824 */ /* 0x100fe200078e0015 */
[----:B------:R-:W-:Y:S01]  /*5fd0*/  R2UR UR11, R19 ;  /* 0x00000000130b72ca */ /* 0x000fe200000e0000 */
[----:B------:R-:W-:Y:S01]  /*5fe0*/  IMAD R21, R8, 0x1000, R21 ;  /* 0x0000100008157824 */ /* 0x000fe200078e0215 */
[----:B------:R-:W-:Y:S01]  /*5ff0*/  R2UR UR10, R22 ;  /* 0x00000000160a72ca */ /* 0x000fe200000e0000 */
[----:B------:R-:W-:Y:S01]  /*6000*/  UIADD3 UR26, UP1, UR24, 0x1f0, URZ ;  /* 0x000001f0181a7890 */ /* 0x000fe2000ff3e03f */
[----:B------:R-:W-:Y:S01]  /*6010*/  R2UR UR5, R9 ;  /* 0x00000000090572ca */ /* 0x000fe200000e0000 */
[----:B------:R-:W-:Y:S01]  /*6020*/  UIADD3.X UR7, URZ, UR25, URZ, UP0, !UPT ;  /* 0x000000193f077290 */ /* 0x000fe200087fe43f */
[----:B------:R-:W-:Y:S01]  /*6030*/  R2UR UR8, R21 ;  /* 0x00000000150872ca */ /* 0x000fe200000e0000 */
[----:B------:R-:W-:Y:S01]  /*6040*/  VIADD R8, R8, 0x1 ;  /* 0x0000000108087836 */ /* 0x000fe20000000000 */
[----:B------:R-:W-:Y:S01]  /*6050*/  R2UR UR12, R17 ;  /* 0x00000000110c72ca */ /* 0x000fe200000e0000 */
[----:B------:R-:W-:Y:S01]  /*6060*/  UIADD3.X UR27, URZ, UR25, URZ, UP1, !UPT ;  /* 0x000000193f1b7290 */ /* 0x000fe20008ffe43f */
[----:B------:R-:W-:Y:S01]  /*6070*/  R2UR UR19, R18 ;  /* 0x00000000121372ca */ /* 0x000fe200000e0000 */
[----:B------:R-:W-:Y:S01]  /*6080*/  UMOV UR20, 0xff0000 ;  /* 0x00ff000000147882 */ /* 0x000fe20000000000 */
[----:B------:R-:W-:Y:S01]  /*6090*/  ISETP.GT.AND P1, PT, R6, 0x1, PT ;  /* 0x000000010600780c */ /* 0x000fe20003f24270 */
[----:B------:R-:W-:Y:S01]  /*60a0*/  UMOV UR14, 0x0 ;  /* 0x00000000000e7882 */ /* 0x000fe20000000000 */
[----:B------:R-:W-:Y:S01]  /*60b0*/  UMOV UR15, 0x10000000 ;  /* 0x10000000000f7882 */ /* 0x000fe20000000000 */
[----:B------:R-:W-:Y:S01]  /*60c0*/  ISETP.NE.AND P0, PT, R8, 0x12, PT ;  /* 0x000000120800780c */ /* 0x000fe20003f05270 */
[----:B------:R-:W-:Y:S01]  /*60d0*/  VIADD R22, R22, 0x40 ;  /* 0x0000004016167836 */ /* 0x000fe20000000000 */
[----:B------:R-:W-:-:S02]  /*60e0*/  UIADD3 UR5, UR5, 0x200, URZ ;  /* 0x0000020005057890 */ /* 0x000fc4000fffe03f */
[----:B------:R-:W-:Y:S01]  /*60f0*/  UIADD3 UR16, UR8, 0x24200, URZ ;  /* 0x0002420008107890 */ /* 0x000fe2000fffe03f */
[----:B------:R-:W-:Y:S02]  /*6100*/  SEL R14, RZ, 0x1, P0 ;  /* 0x00000001ff0e7807 */ /* 0x000fe40000000000 */
[----:B------:R-:W-:Y:S02]  /*6110*/  SEL R8, R8, RZ, P0 ;  /* 0x000000ff08087207 */ /* 0x000fe40000000000 */
[----:B------:R-:W-:Y:S01]  /*6120*/  UMOV UR8, UR5 ;  /* 0x0000000500087c82 */ /* 0x000fe20008000000 */
[----:B------:R-:W-:Y:S01]  /*6130*/  LOP3.LUT R7, R7, R14, RZ, 0x3c, !PT ;  /* 0x0000000e07077212 */ /* 0x000fe200078e3cff */
[----:B------:R0:W-:Y:S02]  /*6140*/  UTMALDG.3D.MULTICAST [UR8], [UR6], UR20, desc[UR14] ;  /* 0x00000e08060073b4 */ /* 0x0001e40008011814 */
[----:B0-----:R-:W-:Y:S01]  /*6150*/  UMOV UR8, UR16 ;  /* 0x0000001000087c82 */ /* 0x001fe20008000000 */
[----:B------:R-:W-:-:S02]  /*6160*/  UMOV UR11, UR19 ;  /* 0x00000013000b7c82 */ /* 0x000fc40008000000 */
[----:B------:R0:W-:Y:S02]  /*6170*/  UTMALDG.3D [UR8], [UR26], desc[UR14] ;  /* 0x00000e081a0075b4 */ /* 0x0001e40008011000 */
[----:B0-----:R-:W-:Y:S05]  /*6180*/  @P1 BRA `(.L_x_118) ;  /* 0xfffffffc00401947 */ /* 0x001fea000383ffff */
.L_x_115:
[----:B------:R-:W-:Y:S05]  /*6190*/  BSYNC B1 ;  /* 0x0000000000017941 */ /* 0x000fea0003800000 */
.L_x_114:
[----:B------:R-:W-:Y:S01]  /*61a0*/  LOP3.LUT P1, RZ, R16, 0xff, RZ, 0xc0, !PT ;  /* 0x000000ff10ff7812 */ /* 0x000fe2000782c0ff */
[C---:B------:R-:W-:Y:S01]  /*61b0*/  IMAD.IADD R13, R10.reuse, 0x1, R13 ;  /* 0x000000010a0d7824 */ /* 0x040fe200078e020d */
[----:B------:R-:W-:Y:S01]  /*61c0*/  ULDC.64 UR6, c[0x0][0x650] ;  /* 0x0001940000067ab9 */ /* 0x000fe20000000a00 */
[C---:B------:R-:W-:Y:S01]  /*61d0*/  ISETP.GE.U32.AND P2, PT, R10.reuse, 0x12, PT ;  /* 0x000000120a00780c */ /* 0x040fe20003f46070 */
[----:B------:R-:W-:Y:S01]  /*61e0*/  BSSY B1, `(.L_x_119) ;  /* 0x0000069000017945 */ /* 0x000fe20003800000 */
[----:B------:R-:W-:Y:S01]  /*61f0*/  IMAD.MOV.U32 R14, RZ, RZ, -0x1 ;  /* 0xffffffffff0e7424 */ /* 0x000fe200078e00ff */
[----:B------:R-:W-:Y:S01]  /*6200*/  ISETP.GT.U32.AND P0, PT, R13, 0x11, PT ;  /* 0x000000110d00780c */ /* 0x000fe20003f04070 */
[----:B------:R-:W-:Y:S01]  /*6210*/  IMAD.MOV.U32 R18, RZ, RZ, -0x1 ;  /* 0xffffffffff127424 */ /* 0x000fe200078e00ff */
[----:B------:R-:W-:Y:S01]  /*6220*/  PRMT R16, RZ, 0x7610, R16 ;  /* 0x00007610ff107816 */ /* 0x000fe20000000010 */
[----:B------:R-:W-:Y:S01]  /*6230*/  IMAD.MOV.U32 R17, RZ, RZ, -0x1 ;  /* 0xffffffffff117424 */ /* 0x000fe200078e00ff */
[----:B------:R-:W-:-:S03]  /*6240*/  ISETP.LT.U32.AND P0, PT, R10, 0x12, P0 ;  /* 0x000000120a00780c */ /* 0x000fc60000701070 */
[----:B------:R-:W0:Y:S01]  /*6250*/  @P1 S2R R11, SR_CgaCtaId ;  /* 0x00000000000b1919 */ /* 0x000e220000008800 */
[----:B------:R-:W-:-:S04]  /*6260*/  @P1 MOV R6, 0x400 ;  /* 0x0000040000061802 */ /* 0x000fc80000000f00 */
[----:B0-----:R-:W-:Y:S01]  /*6270*/  @P1 LEA R8, R11, R6, 0x18 ;  /* 0x000000060b081211 */ /* 0x001fe200078ec0ff */
[----:B------:R-:W-:Y:S01]  /*6280*/  IMAD.WIDE.U32 R6, R13, 0x38e38e39, RZ ;  /* 0x38e38e390d067825 */ /* 0x000fe200078e00ff */
[----:B------:R-:W-:Y:S02]  /*6290*/  SEL R6, RZ, 0x1, !P0 ;  /* 0x00000001ff067807 */ /* 0x000fe40004000000 */
[----:B------:R0:W-:Y:S01]  /*62a0*/  @P1 SYNCS.ARRIVE.TRANS64.A1T0 RZ, [R8+URZ+0x138], RZ ;  /* 0x000138ff08ff19a7 */ /* 0x0001e2000810003f */
[----:B------:R-:W-:Y:S02]  /*62b0*/  IADD3 R4, P1, R4, UR22, RZ ;  /* 0x0000001604047c10 */ /* 0x000fe4000ff3e0ff */
[----:B------:R-:W-:Y:S02]  /*62c0*/  LOP3.LUT R3, R3, R6, RZ, 0x3c, !PT ;  /* 0x0000000603037212 */ /* 0x000fe400078e3cff */
[----:B------:R-:W-:Y:S02]  /*62d0*/  IADD3.X R5, R5, UR13, RZ, P1, !PT ;  /* 0x0000000d05057c10 */ /* 0x000fe40008ffe4ff */
[----:B------:R-:W-:-:S02]  /*62e0*/  ISETP.GE.U32.AND P0, PT, R4, UR6, PT ;  /* 0x0000000604007c0c */ /* 0x000fc4000bf06070 */
[----:B0-----:R-:W-:Y:S02]  /*62f0*/  SHF.R.U32.HI R8, RZ, 0x2, R7 ;  /* 0x00000002ff087819 */ /* 0x001fe40000011607 */
[----:B------:R-:W-:Y:S02]  /*6300*/  ISETP.GE.U32.AND.EX P0, PT, R5, UR7, PT, P0 ;  /* 0x0000000705007c0c */ /* 0x000fe4000bf06100 */
[----:B------:R-:W-:Y:S01]  /*6310*/  @P2 LOP3.LUT R3, R3, 0x1, R8, 0x78, !PT ;  /* 0x0000000103032812 */ /* 0x000fe200078e7808 */
[----:B------:R-:W-:Y:S01]  /*6320*/  IMAD R13, R8, -0x12, R13 ;  /* 0xffffffee080d7824 */ /* 0x000fe200078e020d */
[----:B------:R-:W-:-:S09]  /*6330*/  PRMT R6, RZ, 0x7610, R6 ;  /* 0x00007610ff067816 */ /* 0x000fd20000000006 */
[----:B------:R-:W-:Y:S05]  /*6340*/  @P0 BRA `(.L_x_120) ;  /* 0x0000000400480947 */ /* 0x000fea0003800000 */
[----:B------:R-:W0:Y:S01]  /*6350*/  S2R R18, SR_CTAID.X ;  /* 0x0000000000127919 */ /* 0x000e220000002500 */
[----:B------:R-:W-:Y:S01]  /*6360*/  ULDC.64 UR6, c[0x0][0x628] ;  /* 0x00018a0000067ab9 */ /* 0x000fe20000000a00 */
[----:B------:R-:W1:Y:S01]  /*6370*/  LDC R19, c[0x0][0x144] ;  /* 0x00005100ff137b82 */ /* 0x000e620000000800 */
[----:B------:R-:W-:Y:S01]  /*6380*/  ISETP.NE.U32.AND P0, PT, RZ, UR6, PT ;  /* 0x00000006ff007c0c */ /* 0x000fe2000bf05070 */
[----:B------:R-:W2:Y:S01]  /*6390*/  S2R R14, SR_CTAID.Y ;  /* 0x00000000000e7919 */ /* 0x000ea20000002600 */
[----:B------:R-:W-:Y:S01]  /*63a0*/  ULDC UR8, c[0x0][0x630] ;  /* 0x00018c0000087ab9 */ /* 0x000fe20000000800 */
[----:B------:R-:W-:Y:S01]  /*63b0*/  ULDC UR9, c[0x0][0x150] ;  /* 0x0000540000097ab9 */ /* 0x000fe20000000800 */
[----:B------:R-:W-:Y:S01]  /*63c0*/  ISETP.NE.AND.EX P0, PT, RZ, UR7, PT, P0 ;  /* 0x00000007ff007c0c */ /* 0x000fe2000bf05300 */
[----:B------:R-:W-:Y:S02]  /*63d0*/  IMAD.MOV.U32 R6, RZ, RZ, R4 ;  /* 0x000000ffff067224 */ /* 0x000fe400078e0004 */
[----:B------:R-:W-:Y:S01]  /*63e0*/  IMAD.MOV.U32 R7, RZ, RZ, R5 ;  /* 0x000000ffff077224 */ /* 0x000fe200078e0005 */
[----:B0-----:R-:W-:-:S09]  /*63f0*/  I2FP.F32.U32 R20, R18 ;  /* 0x0000001200147245 */ /* 0x001fd20000201000 */
[----:B------:R-:W-:Y:S05]  /*6400*/  @!P0 BRA `(.L_x_121) ;  /* 0x0000000000288947 */ /* 0x000fea0003800000 */
[----:B------:R-:W-:Y:S02]  /*6410*/  ULDC UR5, c[0x0][0x634] ;  /* 0x00018d0000057ab9 */ /* 0x000fe40000000800 */
[----:B------:R-:W-:-:S05]  /*6420*/  IADD3 R7, P0, R4, UR5, RZ ;  /* 0x0000000504077c10 */ /* 0x000fca000ff1e0ff */
[----:B------:R-:W-:-:S04]  /*6430*/  IMAD.X R17, RZ, RZ, R5, P0 ;  /* 0x000000ffff117224 */ /* 0x000fc800000e0605 */
[----:B------:R-:W-:-:S04]  /*6440*/  IMAD.WIDE.U32 R8, R17, UR6, RZ ;  /* 0x0000000611087c25 */ /* 0x000fc8000f8e00ff */
[----:B------:R-:W-:-:S04]  /*6450*/  IMAD.WIDE.U32 R8, P0, R7, UR7, R8 ;  /* 0x0000000707087c25 */ /* 0x000fc8000f800008 */
[----:B------:R-:W-:-:S04]  /*6460*/  IMAD.WIDE.U32 R6, R7, UR6, RZ ;  /* 0x0000000607067c25 */ /* 0x000fc8000f8e00ff */
[----:B------:R-:W-:Y:S01]  /*6470*/  IMAD.MOV.U32 R6, RZ, RZ, R9 ;  /* 0x000000ffff067224 */ /* 0x000fe200078e0009 */
[----:B------:R-:W-:Y:S01]  /*6480*/  IADD3 RZ, P1, R7, R8, RZ ;  /* 0x0000000807ff7210 */ /* 0x000fe20007f3e0ff */
[----:B------:R-:W-:-:S04]  /*6490*/  IMAD.X R7, RZ, RZ, RZ, P0 ;  /* 0x000000ffff077224 */ /* 0x000fc800000e06ff */
[----:B------:R-:W-:-:S08]  /*64a0*/  IMAD.WIDE.U32.X R6, R17, UR7, R6, P1 ;  /* 0x0000000711067c25 */ /* 0x000fd000088e0406 */
.L_x_121:
[----:B------:R-:W-:Y:S01]  /*64b0*/  FMUL R20, R20, UR9 ;  /* 0x0000000914147c20 */ /* 0x000fe20008400000 */
[--C-:B------:R-:W-:Y:S01]  /*64c0*/  SHF.R.U64 R17, R6, UR8, R7.reuse ;  /* 0x0000000806117c19 */ /* 0x100fe20008001207 */
[----:B------:R-:W-:Y:S01]  /*64d0*/  ULDC.64 UR6, c[0x0][0x620] ;  /* 0x0001880000067ab9 */ /* 0x000fe20000000a00 */
[----:B------:R-:W-:Y:S01]  /*64e0*/  SHF.R.U32.HI R6, RZ, UR8, R7 ;  /* 0x00000008ff067c19 */ /* 0x000fe20008011607 */
[----:B------:R-:W-:Y:S01]  /*64f0*/  ULDC.64 UR8, c[0x0][0x640] ;  /* 0x0001900000087ab9 */ /* 0x000fe20000000a00 */
[----:B------:R-:W-:Y:S01]  /*6500*/  IADD3 R7, P0, RZ, -R17, RZ ;  /* 0x80000011ff077210 */ /* 0x000fe20007f1e0ff */
[----:B------:R-:W0:Y:S01]  /*6510*/  F2I.U32.TRUNC.NTZ R20, R20 ;  /* 0x0000001400147305 */ /* 0x000e22000020f000 */
[----:B------:R-:W3:Y:S01]  /*6520*/  LDC R21, c[0x0][0x148] ;  /* 0x00005200ff157b82 */ /* 0x000ee20000000800 */
[----:B------:R-:W-:Y:S02]  /*6530*/  ULDC UR5, c[0x0][0x618] ;  /* 0x0001860000057ab9 */ /* 0x000fe40000000800 */
[----:B------:R-:W-:Y:S01]  /*6540*/  IMAD.X R6, RZ, RZ, ~R6, P0 ;  /* 0x000000ffff067224 */ /* 0x000fe200000e0e06 */
[----:B------:R-:W-:-:S03]  /*6550*/  ISETP.NE.U32.AND P0, PT, RZ, UR8, PT ;  /* 0x00000008ff007c0c */ /* 0x000fc6000bf05070 */
[----:B------:R-:W-:Y:S01]  /*6560*/  IMAD R6, R6, UR6, RZ ;  /* 0x0000000606067c24 */ /* 0x000fe2000f8e02ff */
[----:B------:R-:W-:-:S03]  /*6570*/  ISETP.NE.AND.EX P0, PT, RZ, UR9, PT, P0 ;  /* 0x00000009ff007c0c */ /* 0x000fc6000bf05300 */
[C---:B------:R-:W-:Y:S02]  /*6580*/  IMAD R9, R7.reuse, UR7, R6 ;  /* 0x0000000707097c24 */ /* 0x040fe4000f8e0206 */
[----:B------:R-:W-:Y:S01]  /*6590*/  IMAD.WIDE.U32 R6, R7, UR6, R4 ;  /* 0x0000000607067c25 */ /* 0x000fe2000f8e0004 */
[----:B------:R-:W-:-:S03]  /*65a0*/  ULDC UR6, c[0x0][0x154] ;  /* 0x0000550000067ab9 */ /* 0x000fc60000000800 */
[----:B0-----:R-:W-:Y:S02]  /*65b0*/  IMAD.MOV R8, RZ, RZ, -R20 ;  /* 0x000000ffff087224 */ /* 0x001fe400078e0a14 */
[----:B------:R-:W-:Y:S02]  /*65c0*/  IMAD.IADD R7, R7, 0x1, R9 ;  /* 0x0000000107077824 */ /* 0x000fe400078e0209 */
[----:B-1----:R-:W-:Y:S01]  /*65d0*/  IMAD R18, R19, R8, R18 ;  /* 0x0000000813127224 */ /* 0x002fe200078e0212 */
[----:B--2---:R-:W-:Y:S02]  /*65e0*/  I2FP.F32.U32 R8, R14 ;  /* 0x0000000e00087245 */ /* 0x004fe40000201000 */
[--C-:B------:R-:W-:Y:S02]  /*65f0*/  SHF.R.U64 R19, R6, UR5, R7.reuse ;  /* 0x0000000506137c19 */ /* 0x100fe40008001207 */
[----:B------:R-:W-:Y:S01]  /*6600*/  SHF.R.U32.HI R6, RZ, UR5, R7 ;  /* 0x00000005ff067c19 */ /* 0x000fe20008011607 */
[----:B------:R-:W-:Y:S01]  /*6610*/  FMUL R8, R8, UR6 ;  /* 0x0000000608087c20 */ /* 0x000fe20008400000 */
[----:B------:R-:W-:-:S02]  /*6620*/  ULDC UR5, c[0x0][0x608] ;  /* 0x0001820000057ab9 */ /* 0x000fc40000000800 */
[--C-:B------:R-:W-:Y:S01]  /*6630*/  SHF.R.U64 R22, R19, UR5, R6.reuse ;  /* 0x0000000513167c19 */ /* 0x100fe20008001206 */
[----:B------:R0:W1:Y:S01]  /*6640*/  F2I.U32.TRUNC.NTZ R24, R8 ;  /* 0x0000000800187305 */ /* 0x000062000020f000 */
[----:B------:R-:W-:Y:S01]  /*6650*/  SHF.R.U32.HI R7, RZ, UR5, R6 ;  /* 0x00000005ff077c19 */ /* 0x000fe20008011606 */
[----:B------:R-:W-:-:S03]  /*6660*/  ULDC UR5, c[0x0][0x658] ;  /* 0x0001960000057ab9 */ /* 0x000fc60000000800 */
[--C-:B------:R-:W-:Y:S02]  /*6670*/  SHF.R.U64 R20, R22, UR5, R7.reuse ;  /* 0x0000000516147c19 */ /* 0x100fe40008001207 */
[----:B------:R-:W-:-:S03]  /*6680*/  SHF.R.U32.HI R23, RZ, UR5, R7 ;  /* 0x00000005ff177c19 */ /* 0x000fc60008011607 */
[----:B------:R-:W-:Y:S02]  /*6690*/  IMAD.MOV.U32 R6, RZ, RZ, R20 ;  /* 0x000000ffff067224 */ /* 0x000fe400078e0014 */
[----:B------:R-:W-:Y:S01]  /*66a0*/  IMAD.MOV.U32 R7, RZ, RZ, R23 ;  /* 0x000000ffff077224 */ /* 0x000fe200078e0017 */
[----:B0-----:R-:W-:Y:S06]  /*66b0*/  @!P0 BRA `(.L_x_122) ;  /* 0x0000000000288947 */ /* 0x001fec0003800000 */
        /* <DEDUP_REMOVED lines=10> */
.L_x_122:
[----:B------:R-:W-:Y:S01]  /*6760*/  ULDC UR5, c[0x0][0x648] ;  /* 0x0001920000057ab9 */ /* 0x000fe20000000800 */
[----:B------:R-:W-:Y:S01]  /*6770*/  LOP3.LUT R22, R22, UR17, RZ, 0xc0, !PT ;  /* 0x0000001116167c12 */ /* 0x000fe2000f8ec0ff */
[----:B-1----:R-:W-:Y:S01]  /*6780*/  IMAD.MOV R24, RZ, RZ, -R24 ;  /* 0x000000ffff187224 */ /* 0x002fe200078e0a18 */
[----:B------:R-:W-:Y:S01]  /*6790*/  SHF.R.U64 R7, R6, UR5, R7 ;  /* 0x0000000506077c19 */ /* 0x000fe20008001207 */
[----:B------:R-:W-:Y:S01]  /*67a0*/  ULDC UR5, c[0x0][0x638] ;  /* 0x00018e0000057ab9 */ /* 0x000fe20000000800 */
[----:B------:R-:W-:Y:S01]  /*67b0*/  LOP3.LUT R19, R19, UR4, RZ, 0xc0, !PT ;  /* 0x0000000413137c12 */ /* 0x000fe2000f8ec0ff */
[----:B---3--:R-:W-:Y:S01]  /*67c0*/  @P4 IMAD R18, R21, R24, R14 ;  /* 0x0000001815124224 */ /* 0x008fe200078e020e */
[----:B------:R-:W-:Y:S01]  /*67d0*/  ULDC UR6, c[0x0][0x610] ;  /* 0x0001840000067ab9 */ /* 0x000fe20000000800 */
[----:B------:R-:W-:Y:S02]  /*67e0*/  IMAD.MOV R9, RZ, RZ, -R7 ;  /* 0x000000ffff097224 */ /* 0x000fe400078e0a07 */
[----:B------:R-:W-:-:S02]  /*67f0*/  IMAD R7, R7, UR18, R22 ;  /* 0x0000001207077c24 */ /* 0x000fc4000f8e0216 */
[----:B------:R-:W-:Y:S01]  /*6800*/  IMAD R20, R9, UR5, R20 ;  /* 0x0000000509147c24 */ /* 0x000fe2000f8e0214 */
[----:B------:R-:W-:Y:S01]  /*6810*/  ULDC UR5, c[0x0][0x600] ;  /* 0x0001800000057ab9 */ /* 0x000fe20000000800 */
[----:B------:R-:W-:Y:S02]  /*6820*/  IMAD R14, R7, UR6, R18 ;  /* 0x00000006070e7c24 */ /* 0x000fe4000f8e0212 */
[----:B------:R-:W-:Y:S02]  /*6830*/  IMAD R7, R20, UR5, R19 ;  /* 0x0000000514077c24 */ /* 0x000fe4000f8e0213 */
[----:B------:R-:W-:-:S03]  /*6840*/  IMAD.MOV.U32 R6, RZ, RZ, 0x1 ;  /* 0x00000001ff067424 */ /* 0x000fc600078e00ff */
[----:B------:R-:W-:Y:S02]  /*6850*/  SEL R18, R7, R14, !P4 ;  /* 0x0000000e07127207 */ /* 0x000fe40006000000 */
[----:B------:R-:W-:-:S07]  /*6860*/  SEL R14, R14, R7, !P4 ;  /* 0x000000070e0e7207 */ /* 0x000fce0006000000 */
.L_x_120:
[----:B------:R-:W-:Y:S05]  /*6870*/  BSYNC B1 ;  /* 0x0000000000017941 */ /* 0x000fea0003800000 */
.L_x_119:
[----:B------:R-:W-:-:S13]  /*6880*/  LOP3.LUT P0, RZ, R6, 0xff, RZ, 0xc0, !PT ;  /* 0x000000ff06ff7812 */ /* 0x000fda000780c0ff */
[----:B------:R-:W-:Y:S05]  /*6890*/  @P0 BRA `(.L_x_123) ;  /* 0xfffffff400440947 */ /* 0x000fea000383ffff */
[----:B------:R-:W-:Y:S05]  /*68a0*/  BSYNC B0 ;  /* 0x0000000000007941 */ /* 0x000fea0003800000 */
.L_x_112:
[----:B------:R-:W-:-:S03]  /*68b0*/  UMOV UR5, 0xffffffff ;  /* 0xffffffff00057882 */ /* 0x000fc60000000000 */
[----:B------:R-:W-:Y:S05]  /*68c0*/  BRA.DIV UR5, `(.L_x_124) ;  /* 0x0000000e05147947 */ /* 0x000fea000b800000 */
[----:B------:R-:W-:-:S13]  /*68d0*/  ELECT P0, URZ, PT ;  /* 0x00000000003f782f */ /* 0x000fda0003800000 */
.L_x_152:
[----:B------:R-:W-:Y:S04]  /*68e0*/  BSSY B0, `(.L_x_125) ;  /* 0x00000a9000007945 */ /* 0x000fe80003800000 */
[----:B------:R-:W-:Y:S05]  /*68f0*/  @!P0 BRA `(.L_x_126) ;  /* 0x00000008009c8947 */ /* 0x000fea0003800000 */
[----:B------:R-:W-:-:S04]  /*6900*/  LOP3.LUT R2, R2, 0x2, RZ, 0xfc, !PT ;  /* 0x0000000202027812 */ /* 0x000fc800078efcff */
[----:B------:R-:W-:-:S13]  /*6910*/  ISETP.NE.AND P0, PT, R2, 0x3, PT ;  /* 0x000000030200780c */ /* 0x000fda0003f05270 */
[----:B------:R-:W-:Y:S05]  /*6920*/  @!P0 BRA `(.L_x_127) ;  /* 0x0000000000048947 */ /* 0x000fea0003800000 */
[----:B------:R-:W-:Y:S01]  /*6930*/  BPT.TRAP 0x1 ;  /* 0x000000040000795c */ /* 0x000fe20000300000 */
.L_x_127:
[----:B------:R-:W0:Y:S01]  /*6940*/  S2R R5, SR_CgaCtaId ;  /* 0x0000000000057919 */ /* 0x000e220000008800 */
[----:B------:R-:W-:Y:S02]  /*6950*/  MOV R0, 0x400 ;  /* 0x0000040000007802 */ /* 0x000fe40000000f00 */
[----:B------:R-:W-:Y:S02]  /*6960*/  SHF.L.U32 R4, R3, 0x1f, RZ ;  /* 0x0000001f03047819 */ /* 0x000fe400000006ff */
[----:B0-----:R-:W-:-:S05]  /*6970*/  LEA R0, R5, R0, 0x18 ;  /* 0x0000000005007211 */ /* 0x001fca00078ec0ff */
[----:B------:R-:W-:-:S04]  /*6980*/  VIADD R0, R0, 0x90 ;  /* 0x0000009000007836 */ /* 0x000fc80000000000 */
[C---:B------:R-:W-:Y:S02]  /*6990*/  IMAD R7, R13.reuse, 0x8, R0 ;  /* 0x000000080d077824 */ /* 0x040fe400078e0200 */
[----:B------:R-:W-:Y:S02]  /*69a0*/  VIADD R13, R13, 0x1 ;  /* 0x000000010d0d7836 */ /* 0x000fe40000000000 */
[----:B------:R-:W0:Y:S03]  /*69b0*/  SYNCS.PHASECHK.TRANS64.TRYWAIT P0, [R7+URZ], R4 ;  /* 0x00000004070075a7 */ /* 0x000e26000800017f */
[----:B------:R-:W-:-:S04]  /*69c0*/  ISETP.NE.AND P1, PT, R13, 0x12, PT ;  /* 0x000000120d00780c */ /* 0x000fc80003f25270 */
[----:B------:R-:W-:Y:S02]  /*69d0*/  SEL R2, RZ, 0x1, P1 ;  /* 0x00000001ff027807 */ /* 0x000fe40000800000 */
[----:B------:R-:W-:Y:S02]  /*69e0*/  SEL R13, R13, RZ, P1 ;  /* 0x000000ff0d0d7207 */ /* 0x000fe40000800000 */
[----:B------:R-:W-:-:S03]  /*69f0*/  LOP3.LUT R6, R3, R2, RZ, 0x3c, !PT ;  /* 0x0000000203067212 */ /* 0x000fc600078e3cff */
[----:B------:R-:W-:Y:S01]  /*6a00*/  IMAD R8, R13, 0x8, R0 ;  /* 0x000000080d087824 */ /* 0x000fe200078e0200 */
[----:B------:R-:W-:Y:S01]  /*6a10*/  SHF.L.U32 R5, R6, 0x1f, RZ ;  /* 0x0000001f06057819 */ /* 0x000fe200000006ff */
[----:B0-----:R-:W-:Y:S06]  /*6a20*/  @!P0 BRA `(.L_x_128) ;  /* 0x0000000800dc8947 */ /* 0x001fec0003800000 */
.L_x_153:
[----:B------:R-:W1:Y:S01]  /*6a30*/  SYNCS.PHASECHK.TRANS64.TRYWAIT P0, [R8+URZ], R5 ;  /* 0x00000005080075a7 */ /* 0x000e62000800017f */
[----:B------:R-:W-:-:S05]  /*6a40*/  VIADD R2, R13, 0x1 ;  /* 0x000000010d027836 */ /* 0x000fca0000000000 */
[----:B------:R-:W-:-:S04]  /*6a50*/  ISETP.NE.AND P1, PT, R2, 0x12, PT ;  /* 0x000000120200780c */ /* 0x000fc80003f25270 */
[----:B------:R-:W-:Y:S02]  /*6a60*/  SEL R3, RZ, 0x1, P1 ;  /* 0x00000001ff037807 */ /* 0x000fe40000800000 */
[----:B0-----:R-:W-:Y:S02]  /*6a70*/  SEL R7, R2, RZ, P1 ;  /* 0x000000ff02077207 */ /* 0x001fe40000800000 */
[----:B------:R-:W-:-:S03]  /*6a80*/  LOP3.LUT R6, R6, R3, RZ, 0x3c, !PT ;  /* 0x0000000306067212 */ /* 0x000fc600078e3cff */
[----:B------:R-:W-:Y:S01]  /*6a90*/  IMAD R9, R7, 0x8, R0 ;  /* 0x0000000807097824 */ /* 0x000fe200078e0200 */
[----:B------:R-:W-:Y:S01]  /*6aa0*/  SHF.L.U32 R4, R6, 0x1f, RZ ;  /* 0x0000001f06047819 */ /* 0x000fe200000006ff */
[----:B-1----:R-:W-:Y:S06]  /*6ab0*/  @!P0 BRA `(.L_x_129) ;  /* 0x0000000800cc8947 */ /* 0x002fec0003800000 */
.L_x_154:
[----:B------:R-:W1:Y:S01]  /*6ac0*/  SYNCS.PHASECHK.TRANS64.TRYWAIT P0, [R9+URZ], R4 ;  /* 0x00000004090075a7 */ /* 0x000e62000800017f */
[----:B------:R-:W-:-:S05]  /*6ad0*/  VIADD R2, R7, 0x1 ;  /* 0x0000000107027836 */ /* 0x000fca0000000000 */
[----:B------:R-:W-:-:S04]  /*6ae0*/  ISETP.NE.AND P1, PT, R2, 0x12, PT ;  /* 0x000000120200780c */ /* 0x000fc80003f25270 */
[----:B------:R-:W-:Y:S02]  /*6af0*/  SEL R3, RZ, 0x1, P1 ;  /* 0x00000001ff037807 */ /* 0x000fe40000800000 */
[----:B------:R-:W-:Y:S02]  /*6b00*/  SEL R7, R2, RZ, P1 ;  /* 0x000000ff02077207 */ /* 0x000fe40000800000 */
[----:B------:R-:W-:-:S03]  /*6b10*/  LOP3.LUT R6, R6, R3, RZ, 0x3c, !PT ;  /* 0x0000000306067212 */ /* 0x000fc600078e3cff */
[----:B0-----:R-:W-:Y:S01]  /*6b20*/  IMAD R8, R7, 0x8, R0 ;  /* 0x0000000807087824 */ /* 0x001fe200078e0200 */
[----:B------:R-:W-:Y:S01]  /*6b30*/  SHF.L.U32 R5, R6, 0x1f, RZ ;  /* 0x0000001f06057819 */ /* 0x000fe200000006ff */
[----:B-1----:R-:W-:Y:S06]  /*6b40*/  @!P0 BRA `(.L_x_130) ;  /* 0x0000000800bc8947 */ /* 0x002fec0003800000 */
.L_x_155:
        /* <DEDUP_REMOVED lines=9> */
.L_x_156:
        /* <DEDUP_REMOVED lines=9> */
.L_x_157:
        /* <DEDUP_REMOVED lines=9> */
.L_x_158:
        /* <DEDUP_REMOVED lines=9> */
.L_x_159:
        /* <DEDUP_REMOVED lines=9> */
.L_x_160:
        /* <DEDUP_REMOVED lines=9> */
.L_x_161:
        /* <DEDUP_REMOVED lines=9> */
.L_x_162:
        /* <DEDUP_REMOVED lines=9> */
.L_x_163:
        /* <DEDUP_REMOVED lines=9> */
.L_x_164:
        /* <DEDUP_REMOVED lines=9> */
.L_x_165:
        /* <DEDUP_REMOVED lines=9> */
.L_x_166:
        /* <DEDUP_REMOVED lines=9> */
.L_x_167:
[----:B------:R-:W1:Y:S01]  /*7210*/  SYNCS.PHASECHK.TRANS64.TRYWAIT P0, [R8+URZ], R5 ;  /* 0x00000005080075a7 */ /* 0x000e62000800017f */
[----:B------:R-:W-:-:S05]  /*7220*/  VIADD R2, R7, 0x1 ;  /* 0x0000000107027836 */ /* 0x000fca0000000000 */
[----:B------:R-:W-:-:S04]  /*7230*/  ISETP.NE.AND P1, PT, R2, 0x12, PT ;  /* 0x000000120200780c */ /* 0x000fc80003f25270 */
[----:B------:R-:W-:Y:S02]  /*7240*/  SEL R3, RZ, 0x1, P1 ;  /* 0x00000001ff037807 */ /* 0x000fe40000800000 */
[----:B------:R-:W-:Y:S02]  /*7250*/  SEL R7, R2, RZ, P1 ;  /* 0x000000ff02077207 */ /* 0x000fe40000800000 */
[----:B0-----:R-:W-:-:S03]  /*7260*/  LOP3.LUT R9, R6, R3, RZ, 0x3c, !PT ;  /* 0x0000000306097212 */ /* 0x001fc600078e3cff */
[----:B------:R-:W-:Y:S01]  /*7270*/  IMAD R11, R7, 0x8, R0 ;  /* 0x00000008070b7824 */ /* 0x000fe200078e0200 */
[----:B------:R-:W-:Y:S01]  /*7280*/  SHF.L.U32 R6, R9, 0x1f, RZ ;  /* 0x0000001f09067819 */ /* 0x000fe200000006ff */
[----:B-1----:R-:W-:Y:S06]  /*7290*/  @!P0 BRA `(.L_x_143) ;  /* 0x0000000400ec8947 */ /* 0x002fec0003800000 */
.L_x_168:
[----:B------:R-:W1:Y:S01]  /*72a0*/  SYNCS.PHASECHK.TRANS64.TRYWAIT P0, [R11+URZ], R6 ;  /* 0x000000060b0075a7 */ /* 0x000e62000800017f */
[----:B------:R-:W-:-:S05]  /*72b0*/  VIADD R2, R7, 0x1 ;  /* 0x0000000107027836 */ /* 0x000fca0000000000 */
[----:B------:R-:W-:-:S04]  /*72c0*/  ISETP.NE.AND P1, PT, R2, 0x12, PT ;  /* 0x000000120200780c */ /* 0x000fc80003f25270 */
[----:B------:R-:W-:Y:S02]  /*72d0*/  SEL R4, RZ, 0x1, P1 ;  /* 0x00000001ff047807 */ /* 0x000fe40000800000 */
[----:B------:R-:W-:Y:S02]  /*72e0*/  SEL R3, R2, RZ, P1 ;  /* 0x000000ff02037207 */ /* 0x000fe40000800000 */
[----:B------:R-:W-:Y:S01]  /*72f0*/  LOP3.LUT R4, R9, R4, RZ, 0x3c, !PT ;  /* 0x0000000409047212 */ /* 0x000fe200078e3cff */
[----:B-1----:R-:W-:Y:S06]  /*7300*/  @!P0 BRA `(.L_x_144) ;  /* 0x0000000400e48947 */ /* 0x002fec0003800000 */
.L_x_169:
[----:B------:R-:W-:Y:S01]  /*7310*/  IMAD R3, R3, 0x8, R0 ;  /* 0x0000000803037824 */ /* 0x000fe200078e0200 */
[----:B------:R-:W-:-:S07]  /*7320*/  SHF.L.U32 R0, R4, 0x1f, RZ ;  /* 0x0000001f04007819 */ /* 0x000fce00000006ff */
.L_x_145:
[----:B--2---:R2:W3:Y:S02]  /*7330*/  SYNCS.PHASECHK.TRANS64.TRYWAIT P0, [R3+URZ], R0 ;  /* 0x00000000030075a7 */ /* 0x0044e4000800017f */
[----:B---3--:R-:W-:Y:S05]  /*7340*/  @!P0 NANOSLEEP.SYNCS 0x989680 ;  /* 0x009896800000895d */ /* 0x008fea0003900000 */
[----:B------:R-:W3:Y:S02]  /*7350*/  @!P0 SYNCS.PHASECHK.TRANS64 P0, [R3+URZ], R0 ;  /* 0x00000000030085a7 */ /* 0x000ee4000800007f */
[----:B---3--:R-:W-:Y:S05]  /*7360*/  @!P0 BRA `(.L_x_145) ;  /* 0xfffffffc00f08947 */ /* 0x008fea000383ffff */
.L_x_126:
[----:B------:R-:W-:Y:S05]  /*7370*/  BSYNC B0 ;  /* 0x0000000000007941 */ /* 0x000fea0003800000 */
.L_x_125:
[----:B------:R-:W-:Y:S05]  /*7380*/  EXIT ;  /* 0x000000000000794d */ /* 0x000fea0003800000 */
.L_x_22:
[----:B-1----:R-:W-:-:S04]  /*7390*/  IMAD.U32 R9, RZ, RZ, UR6 ;  /* 0x00000006ff097e24 */ /* 0x002fc8000f8e00ff */
[----:B------:R1:W4:Y:S03]  /*73a0*/  SYNCS.PHASECHK.TRANS64.TRYWAIT P1, [R9+URZ], R8 ;  /* 0x00000008090075a7 */ /* 0x000326000802017f */
[----:B----4-:R-:W-:Y:S05]  /*73b0*/  @!P1 NANOSLEEP.SYNCS 0x989680 ;  /* 0x009896800000995d */ /* 0x010fea0003900000 */
[----:B------:R-:W4:Y:S02]  /*73c0*/  @!P1 SYNCS.PHASECHK.TRANS64 P1, [R9+URZ], R8 ;  /* 0x00000008090095a7 */ /* 0x000f24000802007f */
[----:B----4-:R-:W-:Y:S05]  /*73d0*/  @!P1 BRA `(.L_x_22) ;  /* 0xfffffffc00ec9947 */ /* 0x010fea000383ffff */
[----:B------:R-:W-:Y:S05]  /*73e0*/  BRA `(.L_x_21) ;  /* 0xffffffa000dc7947 */ /* 0x000fea000383ffff */
.L_x_28:
[----:B-1----:R-:W-:-:S04]  /*73f0*/  IMAD.U32 R13, RZ, RZ, UR12 ;  /* 0x0000000cff0d7e24 */ /* 0x002fc8000f8e00ff */
[----:B------:R1:W4:Y:S03]  /*7400*/  SYNCS.PHASECHK.TRANS64.TRYWAIT P1, [R13+URZ], R10 ;  /* 0x0000000a0d0075a7 */ /* 0x000326000802017f */
[----:B----4-:R-:W-:Y:S05]  /*7410*/  @!P1 NANOSLEEP.SYNCS 0x989680 ;  /* 0x009896800000995d */ /* 0x010fea0003900000 */
[----:B------:R-:W4:Y:S02]  /*7420*/  @!P1 SYNCS.PHASECHK.TRANS64 P1, [R13+URZ], R10 ;  /* 0x0000000a0d0095a7 */ /* 0x000f24000802007f */
[----:B----4-:R-:W-:Y:S05]  /*7430*/  @!P1 BRA `(.L_x_28) ;  /* 0xfffffffc00ec9947 */ /* 0x010fea000383ffff */
[----:B------:R-:W-:Y:S05]  /*7440*/  BRA `(.L_x_27) ;  /* 0xffffffa800607947 */ /* 0x000fea000383ffff */
.L_x_113:
[----:B------:R-:W-:Y:S01]  /*7450*/  BSSY B1, `(.L_x_146) ;  /* 0x0000006000017945 */ /* 0x000fe20003800000 */
[----:B------:R-:W-:-:S07]  /*7460*/  IMAD.MOV.U32 R6, RZ, RZ, -0x1 ;  /* 0xffffffffff067424 */ /* 0x000fce00078e00ff */
[----:B------:R-:W-:Y:S05]  /*7470*/  WARPSYNC.COLLECTIVE R6, `(.L_x_147) ;  /* 0x00000000060c7348 */ /* 0x000fea0003c00000 */
[----:B------:R-:W-:Y:S02]  /*7480*/  ELECT P0, UR62, PT ;  /* 0x00000000003e782f */ /* 0x000fe40003800000 */
[----:B------:R-:W-:Y:S01]  /*7490*/  MOV R6, UR62 ;  /* 0x0000003e00067c02 */ /* 0x000fe20008000f00 */
[----:B------:R-:W-:Y:S10]  /*74a0*/  ENDCOLLECTIVE ;  /* 0x000000000000791b */ /* 0x000ff40003800000 */
.L_x_147:
[----:B------:R-:W-:Y:S05]  /*74b0*/  BSYNC B1 ;  /* 0x0000000000017941 */ /* 0x000fea0003800000 */
.L_x_146:
[----:B------:R-:W-:Y:S05]  /*74c0*/  BRA `(.L_x_148) ;  /* 0xffffffe800447947 */ /* 0x000fea000383ffff */
.L_x_116:
[----:B-1----:R1:W2:Y:S02]  /*74d0*/  SYNCS.PHASECHK.TRANS64.TRYWAIT P0, [R20+URZ+0x90], R9 ;  /* 0x00009009140075a7 */ /* 0x0022a4000800017f */
[----:B--2---:R-:W-:Y:S05]  /*74e0*/  @!P0 NANOSLEEP.SYNCS 0x989680 ;  /* 0x009896800000895d */ /* 0x004fea0003900000 */
[----:B------:R-:W2:Y:S02]  /*74f0*/  @!P0 SYNCS.PHASECHK.TRANS64 P0, [R20+URZ+0x90], R9 ;  /* 0x00009009140085a7 */ /* 0x000ea4000800007f */
[----:B--2---:R-:W-:Y:S05]  /*7500*/  @!P0 BRA `(.L_x_116) ;  /* 0xfffffffc00f08947 */ /* 0x004fea000383ffff */
[----:B------:R-:W-:Y:S05]  /*7510*/  BRA `(.L_x_149) ;  /* 0xffffffe800847947 */ /* 0x000fea000383ffff */
.L_x_124:
[----:B------:R-:W-:Y:S01]  /*7520*/  BSSY B0, `(.L_x_150) ;  /* 0x0000006000007945 */ /* 0x000fe20003800000 */
[----:B------:R-:W-:-:S07]  /*7530*/  IMAD.MOV.U32 R6, RZ, RZ, -0x1 ;  /* 0xffffffffff067424 */ /* 0x000fce00078e00ff */
[----:B------:R-:W-:Y:S05]  /*7540*/  WARPSYNC.COLLECTIVE R6, `(.L_x_151) ;  /* 0x00000000060c7348 */ /* 0x000fea0003c00000 */
[----:B------:R-:W-:Y:S02]  /*7550*/  ELECT P0, UR62, PT ;  /* 0x00000000003e782f */ /* 0x000fe40003800000 */
[----:B------:R-:W-:Y:S01]  /*7560*/  MOV R6, UR62 ;  /* 0x0000003e00067c02 */ /* 0x000fe20008000f00 */
[----:B------:R-:W-:Y:S10]  /*7570*/  ENDCOLLECTIVE ;  /* 0x000000000000791b */ /* 0x000ff40003800000 */
.L_x_151:
[----:B------:R-:W-:Y:S05]  /*7580*/  BSYNC B0 ;  /* 0x0000000000007941 */ /* 0x000fea0003800000 */
.L_x_150:
[----:B------:R-:W-:Y:S05]  /*7590*/  BRA `(.L_x_152) ;  /* 0xfffffff000d07947 */ /* 0x000fea000383ffff */
.L_x_128:
[----:B0-----:R0:W1:Y:S02]  /*75a0*/  SYNCS.PHASECHK.TRANS64.TRYWAIT P0, [R7+URZ], R4 ;  /* 0x00000004070075a7 */ /* 0x001064000800017f */
[----:B-1----:R-:W-:Y:S05]  /*75b0*/  @!P0 NANOSLEEP.SYNCS 0x989680 ;  /* 0x009896800000895d */ /* 0x002fea0003900000 */
[----:B------:R-:W1:Y:S02]  /*75c0*/  @!P0 SYNCS.PHASECHK.TRANS64 P0, [R7+URZ], R4 ;  /* 0x00000004070085a7 */ /* 0x000e64000800007f */
[----:B-1----:R-:W-:Y:S05]  /*75d0*/  @!P0 BRA `(.L_x_128) ;  /* 0xfffffffc00f08947 */ /* 0x002fea000383ffff */
[----:B------:R-:W-:Y:S05]  /*75e0*/  BRA `(.L_x_153) ;  /* 0xfffffff400107947 */ /* 0x000fea000383ffff */
.L_x_129:
[----:B0-----:R0:W1:Y:S02]  /*75f0*/  SYNCS.PHASECHK.TRANS64.TRYWAIT P0, [R8+URZ], R5 ;  /* 0x00000005080075a7 */ /* 0x001064000800017f */
[----:B-1----:R-:W-:Y:S05]  /*7600*/  @!P0 NANOSLEEP.SYNCS 0x989680 ;  /* 0x009896800000895d */ /* 0x002fea0003900000 */
[----:B------:R-:W1:Y:S02]  /*7610*/  @!P0 SYNCS.PHASECHK.TRANS64 P0, [R8+URZ], R5 ;  /* 0x00000005080085a7 */ /* 0x000e64000800007f */
[----:B-1----:R-:W-:Y:S05]  /*7620*/  @!P0 BRA `(.L_x_129) ;  /* 0xfffffffc00f08947 */ /* 0x002fea000383ffff */
[----:B------:R-:W-:Y:S05]  /*7630*/  BRA `(.L_x_154) ;  /* 0xfffffff400207947 */ /* 0x000fea000383ffff */
.L_x_130:
[----:B0-----:R0:W1:Y:S02]  /*7640*/  SYNCS.PHASECHK.TRANS64.TRYWAIT P0, [R9+URZ], R4 ;  /* 0x00000004090075a7 */ /* 0x001064000800017f */
[----:B-1----:R-:W-:Y:S05]  /*7650*/  @!P0 NANOSLEEP.SYNCS 0x989680 ;  /* 0x009896800000895d */ /* 0x002fea0003900000 */
[----:B------:R-:W1:Y:S02]  /*7660*/  @!P0 SYNCS.PHASECHK.TRANS64 P0, [R9+URZ], R4 ;  /* 0x00000004090085a7 */ /* 0x000e64000800007f */
[----:B-1----:R-:W-:Y:S05]  /*7670*/  @!P0 BRA `(.L_x_130) ;  /* 0xfffffffc00f08947 */ /* 0x002fea000383ffff */
[----:B------:R-:W-:Y:S05]  /*7680*/  BRA `(.L_x_155) ;  /* 0xfffffff400307947 */ /* 0x000fea000383ffff */
.L_x_131:
[----:B0-----:R0:W1:Y:S02]  /*7690*/  SYNCS.PHASECHK.TRANS64.TRYWAIT P0, [R8+URZ], R5 ;  /* 0x00000005080075a7 */ /* 0x001064000800017f */
[----:B-1----:R-:W-:Y:S05]  /*76a0*/  @!P0 NANOSLEEP.SYNCS 0x989680 ;  /* 0x009896800000895d */ /* 0x002fea0003900000 */
[----:B------:R-:W1:Y:S02]  /*76b0*/  @!P0 SYNCS.PHASECHK.TRANS64 P0, [R8+URZ], R5 ;  /* 0x00000005080085a7 */ /* 0x000e64000800007f */
[----:B-1----:R-:W-:Y:S05]  /*76c0*/  @!P0 BRA `(.L_x_131) ;  /* 0xfffffffc00f08947 */ /* 0x002fea000383ffff */
[----:B------:R-:W-:Y:S05]  /*76d0*/  BRA `(.L_x_156) ;  /* 0xfffffff400407947 */ /* 0x000fea000383ffff */
.L_x_132:
[----:B0-----:R0:W1:Y:S02]  /*76e0*/  SYNCS.PHASECHK.TRANS64.TRYWAIT P0, [R9+URZ], R4 ;  /* 0x00000004090075a7 */ /* 0x001064000800017f */
[----:B-1----:R-:W-:Y:S05]  /*76f0*/  @!P0 NANOSLEEP.SYNCS 0x989680 ;  /* 0x009896800000895d */ /* 0x002fea0003900000 */
[----:B------:R-:W1:Y:S02]  /*7700*/  @!P0 SYNCS.PHASECHK.TRANS64 P0, [R9+URZ], R4 ;  /* 0x00000004090085a7 */ /* 0x000e64000800007f */
[----:B-1----:R-:W-:Y:S05]  /*7710*/  @!P0 BRA `(.L_x_132) ;  /* 0xfffffffc00f08947 */ /* 0x002fea000383ffff */
[----:B------:R-:W-:Y:S05]  /*7720*/  BRA `(.L_x_157) ;  /* 0xfffffff400507947 */ /* 0x000fea000383ffff */
.L_x_133:
[----:B0-----:R0:W1:Y:S02]  /*7730*/  SYNCS.PHASECHK.TRANS64.TRYWAIT P0, [R8+URZ], R5 ;  /* 0x00000005080075a7 */ /* 0x001064000800017f */
[----:B-1----:R-:W-:Y:S05]  /*7740*/  @!P0 NANOSLEEP.SYNCS 0x989680 ;  /* 0x009896800000895d */ /* 0x002fea0003900000 */
[----:B------:R-:W1:Y:S02]  /*7750*/  @!P0 SYNCS.PHASECHK.TRANS64 P0, [R8+URZ], R5 ;  /* 0x00000005080085a7 */ /* 0x000e64000800007f */
[----:B-1----:R-:W-:Y:S05]  /*7760*/  @!P0 BRA `(.L_x_133) ;  /* 0xfffffffc00f08947 */ /* 0x002fea000383ffff */
[----:B------:R-:W-:Y:S05]  /*7770*/  BRA `(.L_x_158) ;  /* 0xfffffff400607947 */ /* 0x000fea000383ffff */
.L_x_134:
[----:B0-----:R0:W1:Y:S02]  /*7780*/  SYNCS.PHASECHK.TRANS64.TRYWAIT P0, [R9+URZ], R4 ;  /* 0x00000004090075a7 */ /* 0x001064000800017f */
[----:B-1----:R-:W-:Y:S05]  /*7790*/  @!P0 NANOSLEEP.SYNCS 0x989680 ;  /* 0x009896800000895d */ /* 0x002fea0003900000 */
[----:B------:R-:W1:Y:S02]  /*77a0*/  @!P0 SYNCS.PHASECHK.TRANS64 P0, [R9+URZ], R4 ;  /* 0x00000004090085a7 */ /* 0x000e64000800007f */
[----:B-1----:R-:W-:Y:S05]  /*77b0*/  @!P0 BRA `(.L_x_134) ;  /* 0xfffffffc00f08947 */ /* 0x002fea000383ffff */
[----:B------:R-:W-:Y:S05]  /*77c0*/  BRA `(.L_x_159) ;  /* 0xfffffff400707947 */ /* 0x000fea000383ffff */
.L_x_135:
[----:B0-----:R0:W1:Y:S02]  /*77d0*/  SYNCS.PHASECHK.TRANS64.TRYWAIT P0, [R8+URZ], R5 ;  /* 0x00000005080075a7 */ /* 0x001064000800017f */
[----:B-1----:R-:W-:Y:S05]  /*77e0*/  @!P0 NANOSLEEP.SYNCS 0x989680 ;  /* 0x009896800000895d */ /* 0x002fea0003900000 */
[----:B------:R-:W1:Y:S02]  /*77f0*/  @!P0 SYNCS.PHASECHK.TRANS64 P0, [R8+URZ], R5 ;  /* 0x00000005080085a7 */ /* 0x000e64000800007f */
[----:B-1----:R-:W-:Y:S05]  /*7800*/  @!P0 BRA `(.L_x_135) ;  /* 0xfffffffc00f08947 */ /* 0x002fea000383ffff */
[----:B------:R-:W-:Y:S05]  /*7810*/  BRA `(.L_x_160) ;  /* 0xfffffff400807947 */ /* 0x000fea000383ffff */
.L_x_136:
[----:B0-----:R0:W1:Y:S02]  /*7820*/  SYNCS.PHASECHK.TRANS64.TRYWAIT P0, [R9+URZ], R4 ;  /* 0x00000004090075a7 */ /* 0x001064000800017f */
[----:B-1----:R-:W-:Y:S05]  /*7830*/  @!P0 NANOSLEEP.SYNCS 0x989680 ;  /* 0x009896800000895d */ /* 0x002fea0003900000 */
[----:B------:R-:W1:Y:S02]  /*7840*/  @!P0 SYNCS.PHASECHK.TRANS64 P0, [R9+URZ], R4 ;  /* 0x00000004090085a7 */ /* 0x000e64000800007f */
[----:B-1----:R-:W-:Y:S05]  /*7850*/  @!P0 BRA `(.L_x_136) ;  /* 0xfffffffc00f08947 */ /* 0x002fea000383ffff */
[----:B------:R-:W-:Y:S05]  /*7860*/  BRA `(.L_x_161) ;  /* 0xfffffff400907947 */ /* 0x000fea000383ffff */
.L_x_137:
[----:B0-----:R0:W1:Y:S02]  /*7870*/  SYNCS.PHASECHK.TRANS64.TRYWAIT P0, [R8+URZ], R5 ;  /* 0x00000005080075a7 */ /* 0x001064000800017f */
[----:B-1----:R-:W-:Y:S05]  /*7880*/  @!P0 NANOSLEEP.SYNCS 0x989680 ;  /* 0x009896800000895d */ /* 0x002fea0003900000 */
[----:B------:R-:W1:Y:S02]  /*7890*/  @!P0 SYNCS.PHASECHK.TRANS64 P0, [R8+URZ], R5 ;  /* 0x00000005080085a7 */ /* 0x000e64000800007f */
[----:B-1----:R-:W-:Y:S05]  /*78a0*/  @!P0 BRA `(.L_x_137) ;  /* 0xfffffffc00f08947 */ /* 0x002fea000383ffff */
[----:B------:R-:W-:Y:S05]  /*78b0*/  BRA `(.L_x_162) ;  /* 0xfffffff400a07947 */ /* 0x000fea000383ffff */
.L_x_138:
[----:B0-----:R0:W1:Y:S02]  /*78c0*/  SYNCS.PHASECHK.TRANS64.TRYWAIT P0, [R9+URZ], R4 ;  /* 0x00000004090075a7 */ /* 0x001064000800017f */
[----:B-1----:R-:W-:Y:S05]  /*78d0*/  @!P0 NANOSLEEP.SYNCS 0x989680 ;  /* 0x009896800000895d */ /* 0x002fea0003900000 */
[----:B------:R-:W1:Y:S02]  /*78e0*/  @!P0 SYNCS.PHASECHK.TRANS64 P0, [R9+URZ], R4 ;  /* 0x00000004090085a7 */ /* 0x000e64000800007f */
[----:B-1----:R-:W-:Y:S05]  /*78f0*/  @!P0 BRA `(.L_x_138) ;  /* 0xfffffffc00f08947 */ /* 0x002fea000383ffff */
[----:B------:R-:W-:Y:S05]  /*7900*/  BRA `(.L_x_163) ;  /* 0xfffffff400b07947 */ /* 0x000fea000383ffff */
.L_x_139:
[----:B0-----:R0:W1:Y:S02]  /*7910*/  SYNCS.PHASECHK.TRANS64.TRYWAIT P0, [R8+URZ], R5 ;  /* 0x00000005080075a7 */ /* 0x001064000800017f */
[----:B-1----:R-:W-:Y:S05]  /*7920*/  @!P0 NANOSLEEP.SYNCS 0x989680 ;  /* 0x009896800000895d */ /* 0x002fea0003900000 */
[----:B------:R-:W1:Y:S02]  /*7930*/  @!P0 SYNCS.PHASECHK.TRANS64 P0, [R8+URZ], R5 ;  /* 0x00000005080085a7 */ /* 0x000e64000800007f */
[----:B-1----:R-:W-:Y:S05]  /*7940*/  @!P0 BRA `(.L_x_139) ;  /* 0xfffffffc00f08947 */ /* 0x002fea000383ffff */
[----:B------:R-:W-:Y:S05]  /*7950*/  BRA `(.L_x_164) ;  /* 0xfffffff400c07947 */ /* 0x000fea000383ffff */
.L_x_140:
[----:B0-----:R0:W1:Y:S02]  /*7960*/  SYNCS.PHASECHK.TRANS64.TRYWAIT P0, [R9+URZ], R4 ;  /* 0x00000004090075a7 */ /* 0x001064000800017f */
[----:B-1----:R-:W-:Y:S05]  /*7970*/  @!P0 NANOSLEEP.SYNCS 0x989680 ;  /* 0x009896800000895d */ /* 0x002fea0003900000 */
[----:B------:R-:W1:Y:S02]  /*7980*/  @!P0 SYNCS.PHASECHK.TRANS64 P0, [R9+URZ], R4 ;  /* 0x00000004090085a7 */ /* 0x000e64000800007f */
[----:B-1----:R-:W-:Y:S05]  /*7990*/  @!P0 BRA `(.L_x_140) ;  /* 0xfffffffc00f08947 */ /* 0x002fea000383ffff */
[----:B------:R-:W-:Y:S05]  /*79a0*/  BRA `(.L_x_165) ;  /* 0xfffffff400d07947 */ /* 0x000fea000383ffff */
.L_x_141:
[----:B0-----:R0:W1:Y:S02]  /*79b0*/  SYNCS.PHASECHK.TRANS64.TRYWAIT P0, [R8+URZ], R5 ;  /* 0x00000005080075a7 */ /* 0x001064000800017f */
[----:B-1----:R-:W-:Y:S05]  /*79c0*/  @!P0 NANOSLEEP.SYNCS 0x989680 ;  /* 0x009896800000895d */ /* 0x002fea0003900000 */
[----:B------:R-:W1:Y:S02]  /*79d0*/  @!P0 SYNCS.PHASECHK.TRANS64 P0, [R8+URZ], R5 ;  /* 0x00000005080085a7 */ /* 0x000e64000800007f */
[----:B-1----:R-:W-:Y:S05]  /*79e0*/  @!P0 BRA `(.L_x_141) ;  /* 0xfffffffc00f08947 */ /* 0x002fea000383ffff */
[----:B------:R-:W-:Y:S05]  /*79f0*/  BRA `(.L_x_166) ;  /* 0xfffffff400e07947 */ /* 0x000fea000383ffff */
.L_x_142:
[----:B0-----:R0:W1:Y:S02]  /*7a00*/  SYNCS.PHASECHK.TRANS64.TRYWAIT P0, [R9+URZ], R4 ;  /* 0x00000004090075a7 */ /* 0x001064000800017f */
[----:B-1----:R-:W-:Y:S05]  /*7a10*/  @!P0 NANOSLEEP.SYNCS 0x989680 ;  /* 0x009896800000895d */ /* 0x002fea0003900000 */
[----:B------:R-:W1:Y:S02]  /*7a20*/  @!P0 SYNCS.PHASECHK.TRANS64 P0, [R9+URZ], R4 ;  /* 0x00000004090085a7 */ /* 0x000e64000800007f */
[----:B-1----:R-:W-:Y:S05]  /*7a30*/  @!P0 BRA `(.L_x_142) ;  /* 0xfffffffc00f08947 */ /* 0x002fea000383ffff */
[----:B------:R-:W-:Y:S05]  /*7a40*/  BRA `(.L_x_167) ;  /* 0xfffffff400f07947 */ /* 0x000fea000383ffff */
.L_x_143:
[----:B0-----:R0:W1:Y:S02]  /*7a50*/  SYNCS.PHASECHK.TRANS64.TRYWAIT P0, [R8+URZ], R5 ;  /* 0x00000005080075a7 */ /* 0x001064000800017f */
[----:B-1----:R-:W-:Y:S05]  /*7a60*/  @!P0 NANOSLEEP.SYNCS 0x989680 ;  /* 0x009896800000895d */ /* 0x002fea0003900000 */
[----:B------:R-:W1:Y:S02]  /*7a70*/  @!P0 SYNCS.PHASECHK.TRANS64 P0, [R8+URZ], R5 ;  /* 0x00000005080085a7 */ /* 0x000e64000800007f */
[----:B-1----:R-:W-:Y:S05]  /*7a80*/  @!P0 BRA `(.L_x_143) ;  /* 0xfffffffc00f08947 */ /* 0x002fea000383ffff */
[----:B------:R-:W-:Y:S05]  /*7a90*/  BRA `(.L_x_168) ;  /* 0xfffffff800007947 */ /* 0x000fea000383ffff */
.L_x_144:
[----:B-1----:R1:W2:Y:S02]  /*7aa0*/  SYNCS.PHASECHK.TRANS64.TRYWAIT P0, [R11+URZ], R6 ;  /* 0x000000060b0075a7 */ /* 0x0022a4000800017f */
[----:B--2---:R-:W-:Y:S05]  /*7ab0*/  @!P0 NANOSLEEP.SYNCS 0x989680 ;  /* 0x009896800000895d */ /* 0x004fea0003900000 */
[----:B------:R-:W2:Y:S02]  /*7ac0*/  @!P0 SYNCS.PHASECHK.TRANS64 P0, [R11+URZ], R6 ;  /* 0x000000060b0085a7 */ /* 0x000ea4000800007f */
[----:B--2---:R-:W-:Y:S05]  /*7ad0*/  @!P0 BRA `(.L_x_144) ;  /* 0xfffffffc00f08947 */ /* 0x004fea000383ffff */
[----:B------:R-:W-:Y:S05]  /*7ae0*/  BRA `(.L_x_169) ;  /* 0xfffffff800087947 */ /* 0x000fea000383ffff */
.L_x_170:
[----:B------:R-:W-:-:S00]  /*7af0*/  BRA `(.L_x_170) ;  /* 0xfffffffc00fc7947 */ /* 0x000fc0000383ffff */
[----:B------:R-:W-:-:S00]  /*7b00*/  NOP ;  /* 0x0000000000007918 */ /* 0x000fc00000000000 */
[----:B------:R-:W-:-:S00]  /*7b10*/  NOP ;  /* 0x0000000000007918 */ /* 0x000fc00000000000 */
[----:B------:R-:W-:-:S00]  /*7b20*/  NOP ;  /* 0x0000000000007918 */ /* 0x000fc00000000000 */
[----:B------:R-:W-:-:S00]  /*7b30*/  NOP ;  /* 0x0000000000007918 */ /* 0x000fc00000000000 */
[----:B------:R-:W-:-:S00]  /*7b40*/  NOP ;  /* 0x0000000000007918 */ /* 0x000fc00000000000 */
[----:B------:R-:W-:-:S00]  /*7b50*/  NOP ;  /* 0x0000000000007918 */ /* 0x000fc00000000000 */
[----:B------:R-:W-:-:S00]  /*7b60*/  NOP ;  /* 0x0000000000007918 */ /* 0x000fc00000000000 */
[----:B------:R-:W-:-:S00]  /*7b70*/  NOP ;  /* 0x0000000000007918 */ /* 0x000fc00000000000 */
.L_x_171:


//--------------------- .nv.shared._ZN7cutlass13device_kernelINS_4gemm6kernel13GemmUniversalIN4cute5tupleIJiiiiEEENS1_10collective13CollectiveMmaINS1_37MainloopSm90TmaGmmaWarpSpecializedFP8ILi18ENS5_IJNS4_1CILi1EEENSA_ILi8EEESB_EEENS1_35KernelTmaWarpSpecializedCooperativeEEENS5_IJNSA_ILi128EEENSA_ILi64EEESH_EEENS_12float_e5m2_tENS5_IJlSB_lEEESJ_SK_NS4_8TiledMMAINS4_8MMA_AtomIJNS4_4SM904GMMA30MMA_64x64x32_F32E5M2E5M2_SS_TNILNSO_7ScaleInE1ELSQ_1EEEEEENS4_6LayoutINS5_IJNSA_ILi2EEESB_SB_EEENS5_IJSB_NSA_ILi0EEESW_EEEEENS5_IJNS4_10UnderscoreESZ_SZ_EEEEENS4_23SM90_TMA_LOAD_MULTICASTENS4_14ComposedLayoutINS4_7SwizzleILi2ELi4ELi3EEENS4_18smem_ptr_flag_bitsILi8EEENST_INS5_IJSC_SH_EEENS5_IJSH_SB_EEEEEEEvNS4_8identityENS4_13SM90_TMA_LOADES1B_vS1C_EENS_8epilogue10collective6detail29Sm90TmaWarpSpecializedAdapterINS1G_15DefaultEpilogueISJ_SK_SK_NS1F_6thread17LinearCombinationISJ_Li1EffLNS1K_9ScaleType4KindE0ELNS_15FloatRoundStyleE2ESJ_EENS1_15EpilogueDefaultEEEEEvvEEEEvNT_6ParamsE --------------------------
	.section	.nv.shared._ZN7cutlass13device_kernelINS_4gemm6kernel13GemmUniversalIN4cute5tupleIJiiiiEEENS1_10collective13CollectiveMmaINS1_37MainloopSm90TmaGmmaWarpSpecializedFP8ILi18ENS5_IJNS4_1CILi1EEENSA_ILi8EEESB_EEENS1_35KernelTmaWarpSpecializedCooperativeEEENS5_IJNSA_ILi128EEENSA_ILi64EEESH_EEENS_12float_e5m2_tENS5_IJlSB_lEEESJ_SK_NS4_8TiledMMAINS4_8MMA_AtomIJNS4_4SM904GMMA30MMA_64x64x32_F32E5M2E5M2_SS_TNILNSO_7ScaleInE1ELSQ_1EEEEEENS4_6LayoutINS5_IJNSA_ILi2EEESB_SB_EEENS5_IJSB_NSA_ILi0EEESW_EEEEENS5_IJNS4_10UnderscoreESZ_SZ_EEEEENS4_23SM90_TMA_LOAD_MULTICASTENS4_14ComposedLayoutINS4_7SwizzleILi2ELi4ELi3EEENS4_18smem_ptr_flag_bitsILi8EEENST_INS5_IJSC_SH_EEENS5_IJSH_SB_EEEEEEEvNS4_8identityENS4_13SM90_TMA_LOADES1B_vS1C_EENS_8epilogue10collective6detail29Sm90TmaWarpSpecializedAdapterINS1G_15DefaultEpilogueISJ_SK_SK_NS1F_6thread17LinearCombinationISJ_Li1EffLNS1K_9ScaleType4KindE0ELNS_15FloatRoundStyleE2ESJ_EENS1_15EpilogueDefaultEEEEEvvEEEEvNT_6ParamsE,"aw",@nobits
	.sectionflags	@""
	.align	16
	.zero		1024


//--------------------- .nv.shared.reserved.0     --------------------------
	.section	.nv.shared.reserved.0,"aw",@nobits
	.weak		__nv_reservedSMEM_offset_0_alias
	.size		__nv_reservedSMEM_offset_0_alias, 0, 0
	.other		__nv_reservedSMEM_offset_0_alias,@"STO_CUDA_RESERVED_SHARED STV_DEFAULT"
__nv_reservedSMEM_offset_0_alias:
	.zero		0


//--------------------- .nv.global                --------------------------
	.section	.nv.global,"aw",@nobits
.nv.global:
	.type		_ZN40_INTERNAL_e25c1b57_4_k_cu_91b7ab7d_293604cute1_E,@object
	.size		_ZN40_INTERNAL_e25c1b57_4_k_cu_91b7ab7d_293604cute1_E,(_ZN40_INTERNAL_e25c1b57_4_k_cu_91b7ab7d_293604cuda3std3__45__cpo6cbeginE - _ZN40_INTERNAL_e25c1b57_4_k_cu_91b7ab7d_293604cute1_E)
_ZN40_INTERNAL_e25c1b57_4_k_cu_91b7ab7d_293604cute1_E:
	.zero		1
	.type		_ZN40_INTERNAL_e25c1b57_4_k_cu_91b7ab7d_293604cuda3std3__45__cpo6cbeginE,@object
	.size		_ZN40_INTERNAL_e25c1b57_4_k_cu_91b7ab7d_293604cuda3std3__45__cpo6cbeginE,(_ZN40_INTERNAL_e25c1b57_4_k_cu_91b7ab7d_293604cuda3std3__48in_placeE - _ZN40_INTERNAL_e25c1b57_4_k_cu_91b7ab7d_293604cuda3std3__45__cpo6cbeginE)
_ZN40_INTERNAL_e25c1b57_4_k_cu_91b7ab7d_293604cuda3std3__45__cpo6cbeginE:
	.zero		1
	.type		_ZN40_INTERNAL_e25c1b57_4_k_cu_91b7ab7d_293604cuda3std3__48in_placeE,@object
	.size		_ZN40_INTERNAL_e25c1b57_4_k_cu_91b7ab7d_293604cuda3std3__48in_placeE,(_ZN40_INTERNAL_e25c1b57_4_k_cu_91b7ab7d_293604cuda3std6ranges3__45__cpo9iter_moveE - _ZN40_INTERNAL_e25c1b57_4_k_cu_91b7ab7d_293604cuda3std3__48in_placeE)
_ZN40_INTERNAL_e25c1b57_4_k_cu_91b7ab7d_293604cuda3std3__48in_placeE:
	.zero		1
	.type		_ZN40_INTERNAL_e25c1b57_4_k_cu_91b7ab7d_293604cuda3std6ranges3__45__cpo9iter_moveE,@object
	.size		_ZN40_INTERNAL_e25c1b57_4_k_cu_91b7ab7d_293604cuda3std6ranges3__45__cpo9iter_moveE,(_ZN40_INTERNAL_e25c1b57_4_k_cu_91b7ab7d_293604cuda3std3__45__cpo5beginE - _ZN40_INTERNAL_e25c1b57_4_k_cu_91b7ab7d_293604cuda3std6ranges3__45__cpo9iter_moveE)
_ZN40_INTERNAL_e25c1b57_4_k_cu_91b7ab7d_293604cuda3std6ranges3__45__cpo9iter_moveE:
	.zero		1
	.type		_ZN40_INTERNAL_e25c1b57_4_k_cu_91b7ab7d_293604cuda3std3__45__cpo5beginE,@object
	.size		_ZN40_INTERNAL_e25c1b57_4_k_cu_91b7ab7d_293604cuda3std3__45__cpo5beginE,(_ZN40_INTERNAL_e25c1b57_4_k_cu_91b7ab7d_293604cuda3std3__442_GLOBAL__N__e25c1b57_4_k_cu_91b7ab7d_293606ignoreE - _ZN40_INTERNAL_e25c1b57_4_k_cu_91b7ab7d_293604cuda3std3__45__cpo5beginE)
_ZN40_INTERNAL_e25c1b57_4_k_cu_91b7ab7d_293604cuda3std3__45__cpo5beginE:
	.zero		1
	.type		_ZN40_INTERNAL_e25c1b57_4_k_cu_91b7ab7d_293604cuda3std3__442_GLOBAL__N__e25c1b57_4_k_cu_91b7ab7d_293606ignoreE,@object
	.size		_ZN40_INTERNAL_e25c1b57_4_k_cu_91b7ab7d_293604cuda3std3__442_GLOBAL__N__e25c1b57_4_k_cu_91b7ab7d_293606ignoreE,(_ZN40_INTERNAL_e25c1b57_4_k_cu_91b7ab7d_293604cute7productE - _ZN40_INTERNAL_e25c1b57_4_k_cu_91b7ab7d_293604cuda3std3__442_GLOBAL__N__e25c1b57_4_k_cu_91b7ab7d_293606ignoreE)
_ZN40_INTERNAL_e25c1b57_4_k_cu_91b7ab7d_293604cuda3std3__442_GLOBAL__N__e25c1b57_4_k_cu_91b7ab7d_293606ignoreE:
	.zero		1
	.type		_ZN40_INTERNAL_e25c1b57_4_k_cu_91b7ab7d_293604cute7productE,@object
	.size		_ZN40_INTERNAL_e25c1b57_4_k_cu_91b7ab7d_293604cute7productE,(_ZN40_INTERNAL_e25c1b57_4_k_cu_91b7ab7d_293604cuda3std3__45__cpo3endE - _ZN40_INTERNAL_e25c1b57_4_k_cu_91b7ab7d_293604cute7productE)
_ZN40_INTERNAL_e25c1b57_4_k_cu_91b7ab7d_293604cute7productE:
	.zero		1
	.type		_ZN40_INTERNAL_e25c1b57_4_k_cu_91b7ab7d_293604cuda3std3__45__cpo3endE,@object
	.size		_ZN40_INTERNAL_e25c1b57_4_k_cu_91b7ab7d_293604cuda3std3__45__cpo3endE,(_ZN40_INTERNAL_e25c1b57_4_k_cu_91b7ab7d_293604cuda3std3__419piecewise_constructE - _ZN40_INTERNAL_e25c1b57_4_k_cu_91b7ab7d_293604cuda3std3__45__cpo3endE)
_ZN40_INTERNAL_e25c1b57_4_k_cu_91b7ab7d_293604cuda3std3__45__cpo3endE:
	.zero		1
	.type		_ZN40_INTERNAL_e25c1b57_4_k_cu_91b7ab7d_293604cuda3std3__419piecewise_constructE,@object
	.size		_ZN40_INTERNAL_e25c1b57_4_k_cu_91b7ab7d_293604cuda3std3__419piecewise_constructE,(_ZN40_INTERNAL_e25c1b57_4_k_cu_91b7ab7d_293604cuda3std3__45__cpo4cendE - _ZN40_INTERNAL_e25c1b57_4_k_cu_91b7ab7d_293604cuda3std3__419piecewise_constructE)
_ZN40_INTERNAL_e25c1b57_4_k_cu_91b7ab7d_293604cuda3std3__419piecewise_constructE:
	.zero		1
	.type		_ZN40_INTERNAL_e25c1b57_4_k_cu_91b7ab7d_293604cuda3std3__45__cpo4cendE,@object
	.size		_ZN40_INTERNAL_e25c1b57_4_k_cu_91b7ab7d_293604cuda3std3__45__cpo4cendE,(_ZN40_INTERNAL_e25c1b57_4_k_cu_91b7ab7d_293604cuda3std6ranges3__45__cpo4swapE - _ZN40_INTERNAL_e25c1b57_4_k_cu_91b7ab7d_293604cuda3std3__45__cpo4cendE)
_ZN40_INTERNAL_e25c1b57_4_k_cu_91b7ab7d_293604cuda3std3__45__cpo4cendE:
	.zero		1
	.type		_ZN40_INTERNAL_e25c1b57_4_k_cu_91b7ab7d_293604cuda3std6ranges3__45__cpo4swapE,@object
	.size		_ZN40_INTERNAL_e25c1b57_4_k_cu_91b7ab7d_293604cuda3std6ranges3__45__cpo4swapE,(.L_7 - _ZN40_INTERNAL_e25c1b57_4_k_cu_91b7ab7d_293604cuda3std6ranges3__45__cpo4swapE)
_ZN40_INTERNAL_e25c1b57_4_k_cu_91b7ab7d_293604cuda3std6ranges3__45__cpo4swapE:
	.zero		1
.L_7:


//--------------------- .nv.constant0._ZN7cutlass13device_kernelINS_4gemm6kernel13GemmUniversalIN4cute5tupleIJiiiiEEENS1_10collective13CollectiveMmaINS1_37MainloopSm90TmaGmmaWarpSpecializedFP8ILi18ENS5_IJNS4_1CILi1EEENSA_ILi8EEESB_EEENS1_35KernelTmaWarpSpecializedCooperativeEEENS5_IJNSA_ILi128EEENSA_ILi64EEESH_EEENS_12float_e5m2_tENS5_IJlSB_lEEESJ_SK_NS4_8TiledMMAINS4_8MMA_AtomIJNS4_4SM904GMMA30MMA_64x64x32_F32E5M2E5M2_SS_TNILNSO_7ScaleInE1ELSQ_1EEEEEENS4_6LayoutINS5_IJNSA_ILi2EEESB_SB_EEENS5_IJSB_NSA_ILi0EEESW_EEEEENS5_IJNS4_10UnderscoreESZ_SZ_EEEEENS4_23SM90_TMA_LOAD_MULTICASTENS4_14ComposedLayoutINS4_7SwizzleILi2ELi4ELi3EEENS4_18smem_ptr_flag_bitsILi8EEENST_INS5_IJSC_SH_EEENS5_IJSH_SB_EEEEEEEvNS4_8identityENS4_13SM90_TMA_LOADES1B_vS1C_EENS_8epilogue10collective6detail29Sm90TmaWarpSpecializedAdapterINS1G_15DefaultEpilogueISJ_SK_SK_NS1F_6thread17LinearCombinationISJ_Li1EffLNS1K_9ScaleType4KindE0ELNS_15FloatRoundStyleE2ESJ_EENS1_15EpilogueDefaultEEEEEvvEEEEvNT_6ParamsE --------------------------
	.section	.nv.constant0._ZN7cutlass13device_kernelINS_4gemm6kernel13GemmUniversalIN4cute5tupleIJiiiiEEENS1_10collective13CollectiveMmaINS1_37MainloopSm90TmaGmmaWarpSpecializedFP8ILi18ENS5_IJNS4_1CILi1EEENSA_ILi8EEESB_EEENS1_35KernelTmaWarpSpecializedCooperativeEEENS5_IJNSA_ILi128EEENSA_ILi64EEESH_EEENS_12float_e5m2_tENS5_IJlSB_lEEESJ_SK_NS4_8TiledMMAINS4_8MMA_AtomIJNS4_4SM904GMMA30MMA_64x64x32_F32E5M2E5M2_SS_TNILNSO_7ScaleInE1ELSQ_1EEEEEENS4_6LayoutINS5_IJNSA_ILi2EEESB_SB_EEENS5_IJSB_NSA_ILi0EEESW_EEEEENS5_IJNS4_10UnderscoreESZ_SZ_EEEEENS4_23SM90_TMA_LOAD_MULTICASTENS4_14ComposedLayoutINS4_7SwizzleILi2ELi4ELi3EEENS4_18smem_ptr_flag_bitsILi8EEENST_INS5_IJSC_SH_EEENS5_IJSH_SB_EEEEEEEvNS4_8identityENS4_13SM90_TMA_LOADES1B_vS1C_EENS_8epilogue10collective6detail29Sm90TmaWarpSpecializedAdapterINS1G_15DefaultEpilogueISJ_SK_SK_NS1F_6thread17LinearCombinationISJ_Li1EffLNS1K_9ScaleType4KindE0ELNS_15FloatRoundStyleE2ESJ_EENS1_15EpilogueDefaultEEEEEvvEEEEvNT_6ParamsE,"a",@progbits
	.sectionflags	@""
	.align	4
.nv.constant0._ZN7cutlass13device_kernelINS_4gemm6kernel13GemmUniversalIN4cute5tupleIJiiiiEEENS1_10collective13CollectiveMmaINS1_37MainloopSm90TmaGmmaWarpSpecializedFP8ILi18ENS5_IJNS4_1CILi1EEENSA_ILi8EEESB_EEENS1_35KernelTmaWarpSpecializedCooperativeEEENS5_IJNSA_ILi128EEENSA_ILi64EEESH_EEENS_12float_e5m2_tENS5_IJlSB_lEEESJ_SK_NS4_8TiledMMAINS4_8MMA_AtomIJNS4_4SM904GMMA30MMA_64x64x32_F32E5M2E5M2_SS_TNILNSO_7ScaleInE1ELSQ_1EEEEEENS4_6LayoutINS5_IJNSA_ILi2EEESB_SB_EEENS5_IJSB_NSA_ILi0EEESW_EEEEENS5_IJNS4_10UnderscoreESZ_SZ_EEEEENS4_23SM90_TMA_LOAD_MULTICASTENS4_14ComposedLayoutINS4_7SwizzleILi2ELi4ELi3EEENS4_18smem_ptr_flag_bitsILi8EEENST_INS5_IJSC_SH_EEENS5_IJSH_SB_EEEEEEEvNS4_8identityENS4_13SM90_TMA_LOADES1B_vS1C_EENS_8epilogue10collective6detail29Sm90TmaWarpSpecializedAdapterINS1G_15DefaultEpilogueISJ_SK_SK_NS1F_6thread17LinearCombinationISJ_Li1EffLNS1K_9ScaleType4KindE0ELNS_15FloatRoundStyleE2ESJ_EENS1_15EpilogueDefaultEEEEEvvEEEEvNT_6ParamsE:
	.zero		1664


//--------------------- SYMBOLS --------------------------

	.type		.nv.reservedSmem.offset0,@object
	.size		.nv.reservedSmem.offset0,0x4
